// auto-generated by cutlass_sweep.conv — config: {"arch": "sm_100", "cluster_m": 2, "cluster_n": 1, "conv_kind": "fprop", "dtype": "bf16", "ndim": 3, "tile_k": 64, "tile_m": 128, "tile_n": 64}
#include "cutlass/cutlass.h"
#include "cute/tensor.hpp"
#include "cutlass/kernel_hardware_info.hpp"
#include "cutlass/conv/convolution.h"
#include "cutlass/conv/dispatch_policy.hpp"
#include "cutlass/conv/collective/collective_builder.hpp"
#include "cutlass/conv/kernel/conv_universal.hpp"
#include "cutlass/conv/device/conv_universal_adapter.hpp"
#include "cutlass/epilogue/collective/collective_builder.hpp"

using namespace cute;
using Elem = cutlass::bfloat16_t;
using Acc  = float;
using LayoutAB = cutlass::layout::TensorNDHWC;
using LayoutC  = cutlass::layout::TensorNDHWC;
constexpr auto ConvOp = cutlass::conv::Operator::kFprop;
using TileShape    = Shape<_128, _64, Shape<_64>>;
using ClusterShape = Shape<_2, _1, _1>;

using CollectiveEpilogue = typename cutlass::epilogue::collective::CollectiveBuilder<
    cutlass::arch::Sm100, cutlass::arch::OpClassTensorOp,
    TileShape, ClusterShape,
    cutlass::epilogue::collective::EpilogueTileAuto,
    Acc, Acc,
    Elem, LayoutC, 128 / cutlass::sizeof_bits<Elem>::value,
    Elem, LayoutC, 128 / cutlass::sizeof_bits<Elem>::value,
    cutlass::epilogue::collective::EpilogueScheduleAuto
  >::CollectiveOp;

using CollectiveMainloop = typename cutlass::conv::collective::CollectiveBuilder<
    cutlass::arch::Sm100, cutlass::arch::OpClassTensorOp, ConvOp,
    Elem, LayoutAB, 128 / cutlass::sizeof_bits<Elem>::value,
    Elem, LayoutAB, 128 / cutlass::sizeof_bits<Elem>::value,
    Acc,
    TileShape, ClusterShape,
    cutlass::conv::collective::StageCountAutoCarveout<
        static_cast<int>(sizeof(typename CollectiveEpilogue::SharedStorage))>,
    cutlass::conv::collective::KernelScheduleAuto
  >::CollectiveOp;

using ProblemShape = cutlass::conv::ConvProblemShape<
    ConvOp, CollectiveMainloop::DispatchPolicy::NumSpatialDimensions>;
using ConvKernel = cutlass::conv::kernel::ConvUniversal<
    ProblemShape, CollectiveMainloop, CollectiveEpilogue>;
using Conv = cutlass::conv::device::ConvUniversalAdapter<ConvKernel>;

auto* _anchor = &cutlass::device_kernel<ConvKernel>;


// ===== COMPILED SASS (sm_100a) =====

	.target	sm_100a

	.elftype	@"ET_EXEC"


//--------------------- .note.nv.tkinfo           --------------------------
	.section	.note.nv.tkinfo,"",@"SHT_NOTE"
	.sectionflags	@"SHF_NOTE_NV_TKINFO"
	.tkinfo
        /*0018*/ 	.word	0x00000002
        /*0030*/ 	.string	""
        /*0030*/ 	.string	"ptxas"
        /*0030*/ 	.string	"Cuda compilation tools, release 13.0, V13.0.88"
        /*0030*/ 	.string	"Build cuda_13.0.r13.0/compiler.36424714_0"
        /*0030*/ 	.string	"-arch sm_100a -m 64 "



//--------------------- .note.nv.cuinfo           --------------------------
	.section	.note.nv.cuinfo,"",@"SHT_NOTE"
	.sectionflags	@"SHF_NOTE_NV_CUINFO"
        /*0018*/ 	.short	0x0002
        /*001a*/ 	.short	0x0064
        /*001c*/ 	.short	0x0082
	.zero		2


//--------------------- .nv.info                  --------------------------
	.section	.nv.info,"",@"SHT_CUDA_INFO"
	.align	4


	//----- nvinfo : EIATTR_REGCOUNT
	.align		4
        /*0000*/ 	.byte	0x04, 0x2f
        /*0002*/ 	.short	(.L_19 - .L_18)
	.align		4
.L_18:
        /*0004*/ 	.word	index@(_ZN7cutlass13device_kernelINS_4conv6kernel13ConvUniversalINS1_16ConvProblemShapeILNS1_8OperatorE0ELi3EEENS1_10collective14CollectiveConvINS1_47MainloopSm100TmaUmmaWarpSpecializedImplicitGemmILS5_0ELi17ELi3ELi1ELi2EN4cute5tupleIJNSA_1CILi2EEENSC_ILi1EEESE_EEEEENSB_IJNSC_ILi128EEENSC_ILi64EEENSB_IJSI_EEEEEENS_10bfloat16_tESL_NSA_8TiledMMAINSA_8MMA_AtomIJNSA_26SM100_MMA_F16BF16_2x1SM_SSISL_SL_fLi128ELi64ELNSA_4UMMA5MajorE0ELSQ_0ELNSP_7ScaleInE0ELSR_0EEEEEENSA_6LayoutINSB_IJSE_SE_SE_EEENSB_IJNSC_ILi0EEESW_SW_EEEEENSB_IJNSA_10UnderscoreESZ_SZ_EEEEENS7_6detail27Sm100ImplicitGemmTileTraitsINSA_25SM100_TMA_2SM_LOAD_IM2COLENSA_14ComposedLayoutINSA_7SwizzleILi3ELi4ELi3EEENSA_18smem_ptr_flag_bitsILi16EEENSU_INSB_IJNSC_ILi8EEESI_EEENSB_IJSI_SE_EEEEEEEvEENS13_INSA_18SM100_TMA_2SM_LOADES1E_vEEEENS_8epilogue10collective18CollectiveEpilogueINS1J_23Sm100TmaWarpSpecializedILi3ELi2ELi16ELb1ELb0EEEJNSB_IJSI_SI_SJ_EEENSB_IJNSU_ISI_SE_EENSU_INSB_IJNSC_ILi16EEESD_EEENSB_IJSE_NSC_ILi32EEEEEEEEEEESL_NSB_IJNSB_IJllllEEESE_SW_EEESL_S1X_NS1J_6fusion15FusionCallbacksIS1N_NS1Y_17LinearCombinationISL_fSL_fLNS_15FloatRoundStyleE2EEES1O_S1V_JEEENSA_5SM1004TMEM4LOAD26SM100_TMEM_LOAD_32dp32b16xENSA_20SM90_TMA_LOAD_IM2COLENS15_INS16_ILi1ELi4ELi3EEES19_NSU_INSB_IJS1A_S1Q_EEENSB_IJS1Q_SE_EEEEEEENSA_39AutoVectorizingCopyWithAssumedAlignmentILi128EEENSA_21SM90_TMA_STORE_IM2COLES2D_S2F_S2F_EEEvvEEEEvNT_6ParamsE)
        /*0008*/ 	.word	0x00000046


	//----- nvinfo : EIATTR_FRAME_SIZE
	.align		4
.L_19:
        /*000c*/ 	.byte	0x04, 0x11
        /*000e*/ 	.short	(.L_21 - .L_20)
	.align		4
.L_20:
        /*0010*/ 	.word	index@($__internal_2_$__cuda_sm10x_tcgen05_guardrail_trap_unallocated_columns_being_dealloced)
        /*0014*/ 	.word	0x00000008


	//----- nvinfo : EIATTR_FRAME_SIZE
	.align		4
.L_21:
        /*0018*/ 	.byte	0x04, 0x11
        /*001a*/ 	.short	(.L_23 - .L_22)
	.align		4
.L_22:
        /*001c*/ 	.word	index@($__internal_1_$__cuda_sm10x_tcgen05_guardrail_trap_phase_invalid_during_alloc)
        /*0020*/ 	.word	0x00000008


	//----- nvinfo : EIATTR_FRAME_SIZE
	.align		4
.L_23:
        /*0024*/ 	.byte	0x04, 0x11
        /*0026*/ 	.short	(.L_25 - .L_24)
	.align		4
.L_24:
        /*0028*/ 	.word	index@($__internal_0_$__cuda_sm10x_tcgen05_guardrail_trap_col_being_dealloced_not_returned_by_alloc)
        /*002c*/ 	.word	0x00000008


	//----- nvinfo : EIATTR_FRAME_SIZE
	.align		4
.L_25:
        /*0030*/ 	.byte	0x04, 0x11
        /*0032*/ 	.short	(.L_27 - .L_26)
	.align		4
.L_26:
        /*0034*/ 	.word	index@(_ZN7cutlass13device_kernelINS_4conv6kernel13ConvUniversalINS1_16ConvProblemShapeILNS1_8OperatorE0ELi3EEENS1_10collective14CollectiveConvINS1_47MainloopSm100TmaUmmaWarpSpecializedImplicitGemmILS5_0ELi17ELi3ELi1ELi2EN4cute5tupleIJNSA_1CILi2EEENSC_ILi1EEESE_EEEEENSB_IJNSC_ILi128EEENSC_ILi64EEENSB_IJSI_EEEEEENS_10bfloat16_tESL_NSA_8TiledMMAINSA_8MMA_AtomIJNSA_26SM100_MMA_F16BF16_2x1SM_SSISL_SL_fLi128ELi64ELNSA_4UMMA5MajorE0ELSQ_0ELNSP_7ScaleInE0ELSR_0EEEEEENSA_6LayoutINSB_IJSE_SE_SE_EEENSB_IJNSC_ILi0EEESW_SW_EEEEENSB_IJNSA_10UnderscoreESZ_SZ_EEEEENS7_6detail27Sm100ImplicitGemmTileTraitsINSA_25SM100_TMA_2SM_LOAD_IM2COLENSA_14ComposedLayoutINSA_7SwizzleILi3ELi4ELi3EEENSA_18smem_ptr_flag_bitsILi16EEENSU_INSB_IJNSC_ILi8EEESI_EEENSB_IJSI_SE_EEEEEEEvEENS13_INSA_18SM100_TMA_2SM_LOADES1E_vEEEENS_8epilogue10collective18CollectiveEpilogueINS1J_23Sm100TmaWarpSpecializedILi3ELi2ELi16ELb1ELb0EEEJNSB_IJSI_SI_SJ_EEENSB_IJNSU_ISI_SE_EENSU_INSB_IJNSC_ILi16EEESD_EEENSB_IJSE_NSC_ILi32EEEEEEEEEEESL_NSB_IJNSB_IJllllEEESE_SW_EEESL_S1X_NS1J_6fusion15FusionCallbacksIS1N_NS1Y_17LinearCombinationISL_fSL_fLNS_15FloatRoundStyleE2EEES1O_S1V_JEEENSA_5SM1004TMEM4LOAD26SM100_TMEM_LOAD_32dp32b16xENSA_20SM90_TMA_LOAD_IM2COLENS15_INS16_ILi1ELi4ELi3EEES19_NSU_INSB_IJS1A_S1Q_EEENSB_IJS1Q_SE_EEEEEEENSA_39AutoVectorizingCopyWithAssumedAlignmentILi128EEENSA_21SM90_TMA_STORE_IM2COLES2D_S2F_S2F_EEEvvEEEEvNT_6ParamsE)
        /*0038*/ 	.word	0x00000008


	//----- nvinfo : EIATTR_MIN_STACK_SIZE
	.align		4
.L_27:
        /*003c*/ 	.byte	0x04, 0x12
        /*003e*/ 	.short	(.L_29 - .L_28)
	.align		4
.L_28:
        /*0040*/ 	.word	index@(_ZN7cutlass13device_kernelINS_4conv6kernel13ConvUniversalINS1_16ConvProblemShapeILNS1_8OperatorE0ELi3EEENS1_10collective14CollectiveConvINS1_47MainloopSm100TmaUmmaWarpSpecializedImplicitGemmILS5_0ELi17ELi3ELi1ELi2EN4cute5tupleIJNSA_1CILi2EEENSC_ILi1EEESE_EEEEENSB_IJNSC_ILi128EEENSC_ILi64EEENSB_IJSI_EEEEEENS_10bfloat16_tESL_NSA_8TiledMMAINSA_8MMA_AtomIJNSA_26SM100_MMA_F16BF16_2x1SM_SSISL_SL_fLi128ELi64ELNSA_4UMMA5MajorE0ELSQ_0ELNSP_7ScaleInE0ELSR_0EEEEEENSA_6LayoutINSB_IJSE_SE_SE_EEENSB_IJNSC_ILi0EEESW_SW_EEEEENSB_IJNSA_10UnderscoreESZ_SZ_EEEEENS7_6detail27Sm100ImplicitGemmTileTraitsINSA_25SM100_TMA_2SM_LOAD_IM2COLENSA_14ComposedLayoutINSA_7SwizzleILi3ELi4ELi3EEENSA_18smem_ptr_flag_bitsILi16EEENSU_INSB_IJNSC_ILi8EEESI_EEENSB_IJSI_SE_EEEEEEEvEENS13_INSA_18SM100_TMA_2SM_LOADES1E_vEEEENS_8epilogue10collective18CollectiveEpilogueINS1J_23Sm100TmaWarpSpecializedILi3ELi2ELi16ELb1ELb0EEEJNSB_IJSI_SI_SJ_EEENSB_IJNSU_ISI_SE_EENSU_INSB_IJNSC_ILi16EEESD_EEENSB_IJSE_NSC_ILi32EEEEEEEEEEESL_NSB_IJNSB_IJllllEEESE_SW_EEESL_S1X_NS1J_6fusion15FusionCallbacksIS1N_NS1Y_17LinearCombinationISL_fSL_fLNS_15FloatRoundStyleE2EEES1O_S1V_JEEENSA_5SM1004TMEM4LOAD26SM100_TMEM_LOAD_32dp32b16xENSA_20SM90_TMA_LOAD_IM2COLENS15_INS16_ILi1ELi4ELi3EEES19_NSU_INSB_IJS1A_S1Q_EEENSB_IJS1Q_SE_EEEEEEENSA_39AutoVectorizingCopyWithAssumedAlignmentILi128EEENSA_21SM90_TMA_STORE_IM2COLES2D_S2F_S2F_EEEvvEEEEvNT_6ParamsE)
        /*0044*/ 	.word	0x00000008
.L_29:


//--------------------- .nv.compat                --------------------------
	.section	.nv.compat,"",@"SHT_CUDA_COMPAT_INFO"
	.align	4
        /*0000*/ 	.byte	0x02, 0x09, 0x01, 0x00, 0x02, 0x02, 0x02, 0x00, 0x02, 0x05, 0x05, 0x00, 0x03, 0x07, 0x01, 0x01
        /*0010*/ 	.byte	0x02, 0x03, 0x01, 0x00, 0x02, 0x06, 0x01, 0x00, 0x04, 0x0b, 0x08, 0x00, 0x09, 0x00, 0x00, 0x00
        /*0020*/ 	.byte	0x00, 0x00, 0x00, 0x00


//--------------------- .nv.info._ZN7cutlass13device_kernelINS_4conv6kernel13ConvUniversalINS1_16ConvProblemShapeILNS1_8OperatorE0ELi3EEENS1_10collective14CollectiveConvINS1_47MainloopSm100TmaUmmaWarpSpecializedImplicitGemmILS5_0ELi17ELi3ELi1ELi2EN4cute5tupleIJNSA_1CILi2EEENSC_ILi1EEESE_EEEEENSB_IJNSC_ILi128EEENSC_ILi64EEENSB_IJSI_EEEEEENS_10bfloat16_tESL_NSA_8TiledMMAINSA_8MMA_AtomIJNSA_26SM100_MMA_F16BF16_2x1SM_SSISL_SL_fLi128ELi64ELNSA_4UMMA5MajorE0ELSQ_0ELNSP_7ScaleInE0ELSR_0EEEEEENSA_6LayoutINSB_IJSE_SE_SE_EEENSB_IJNSC_ILi0EEESW_SW_EEEEENSB_IJNSA_10UnderscoreESZ_SZ_EEEEENS7_6detail27Sm100ImplicitGemmTileTraitsINSA_25SM100_TMA_2SM_LOAD_IM2COLENSA_14ComposedLayoutINSA_7SwizzleILi3ELi4ELi3EEENSA_18smem_ptr_flag_bitsILi16EEENSU_INSB_IJNSC_ILi8EEESI_EEENSB_IJSI_SE_EEEEEEEvEENS13_INSA_18SM100_TMA_2SM_LOADES1E_vEEEENS_8epilogue10collective18CollectiveEpilogueINS1J_23Sm100TmaWarpSpecializedILi3ELi2ELi16ELb1ELb0EEEJNSB_IJSI_SI_SJ_EEENSB_IJNSU_ISI_SE_EENSU_INSB_IJNSC_ILi16EEESD_EEENSB_IJSE_NSC_ILi32EEEEEEEEEEESL_NSB_IJNSB_IJllllEEESE_SW_EEESL_S1X_NS1J_6fusion15FusionCallbacksIS1N_NS1Y_17LinearCombinationISL_fSL_fLNS_15FloatRoundStyleE2EEES1O_S1V_JEEENSA_5SM1004TMEM4LOAD26SM100_TMEM_LOAD_32dp32b16xENSA_20SM90_TMA_LOAD_IM2COLENS15_INS16_ILi1ELi4ELi3EEES19_NSU_INSB_IJS1A_S1Q_EEENSB_IJS1Q_SE_EEEEEEENSA_39AutoVectorizingCopyWithAssumedAlignmentILi128EEENSA_21SM90_TMA_STORE_IM2COLES2D_S2F_S2F_EEEvvEEEEvNT_6ParamsE --------------------------
	.section	.nv.info._ZN7cutlass13device_kernelINS_4conv6kernel13ConvUniversalINS1_16ConvProblemShapeILNS1_8OperatorE0ELi3EEENS1_10collective14CollectiveConvINS1_47MainloopSm100TmaUmmaWarpSpecializedImplicitGemmILS5_0ELi17ELi3ELi1ELi2EN4cute5tupleIJNSA_1CILi2EEENSC_ILi1EEESE_EEEEENSB_IJNSC_ILi128EEENSC_ILi64EEENSB_IJSI_EEEEEENS_10bfloat16_tESL_NSA_8TiledMMAINSA_8MMA_AtomIJNSA_26SM100_MMA_F16BF16_2x1SM_SSISL_SL_fLi128ELi64ELNSA_4UMMA5MajorE0ELSQ_0ELNSP_7ScaleInE0ELSR_0EEEEEENSA_6LayoutINSB_IJSE_SE_SE_EEENSB_IJNSC_ILi0EEESW_SW_EEEEENSB_IJNSA_10UnderscoreESZ_SZ_EEEEENS7_6detail27Sm100ImplicitGemmTileTraitsINSA_25SM100_TMA_2SM_LOAD_IM2COLENSA_14ComposedLayoutINSA_7SwizzleILi3ELi4ELi3EEENSA_18smem_ptr_flag_bitsILi16EEENSU_INSB_IJNSC_ILi8EEESI_EEENSB_IJSI_SE_EEEEEEEvEENS13_INSA_18SM100_TMA_2SM_LOADES1E_vEEEENS_8epilogue10collective18CollectiveEpilogueINS1J_23Sm100TmaWarpSpecializedILi3ELi2ELi16ELb1ELb0EEEJNSB_IJSI_SI_SJ_EEENSB_IJNSU_ISI_SE_EENSU_INSB_IJNSC_ILi16EEESD_EEENSB_IJSE_NSC_ILi32EEEEEEEEEEESL_NSB_IJNSB_IJllllEEESE_SW_EEESL_S1X_NS1J_6fusion15FusionCallbacksIS1N_NS1Y_17LinearCombinationISL_fSL_fLNS_15FloatRoundStyleE2EEES1O_S1V_JEEENSA_5SM1004TMEM4LOAD26SM100_TMEM_LOAD_32dp32b16xENSA_20SM90_TMA_LOAD_IM2COLENS15_INS16_ILi1ELi4ELi3EEES19_NSU_INSB_IJS1A_S1Q_EEENSB_IJS1Q_SE_EEEEEEENSA_39AutoVectorizingCopyWithAssumedAlignmentILi128EEENSA_21SM90_TMA_STORE_IM2COLES2D_S2F_S2F_EEEvvEEEEvNT_6ParamsE,"",@"SHT_CUDA_INFO"
	.sectionflags	@""
	.align	4


	//----- nvinfo : EIATTR_CUDA_API_VERSION
	.align		4
        /*0000*/ 	.byte	0x04, 0x37
        /*0002*/ 	.short	(.L_31 - .L_30)
.L_30:
        /*0004*/ 	.word	0x00000082


	//----- nvinfo : EIATTR_KPARAM_INFO
	.align		4
.L_31:
        /*0008*/ 	.byte	0x04, 0x17
        /*000a*/ 	.short	(.L_33 - .L_32)
.L_32:
        /*000c*/ 	.word	0x00000000
        /*0010*/ 	.short	0x0000
        /*0012*/ 	.short	0x0000
        /*0014*/ 	.byte	0x00, 0xf0, 0x01, 0x24


	//----- nvinfo : EIATTR_AT_ENTRY_FRAGMENTS
	.align		4
.L_33:
        /*0018*/ 	.byte	0x04, 0x4f
        /*001a*/ 	.short	(.L_35 - .L_34)


	//   ....[0]....
.L_34:
        /*001c*/ 	.word	0x00000007


	//----- nvinfo : EIATTR_RESERVED_SMEM_USED
	.align		4
.L_35:
        /*0020*/ 	.byte	0x01, 0x41
	.zero		2


	//----- nvinfo : EIATTR_SPARSE_MMA_MASK
	.align		4
        /*0024*/ 	.byte	0x03, 0x50
        /*0026*/ 	.short	0x0000


	//----- nvinfo : EIATTR_TCGEN05_2CTA_USED
	.align		4
        /*0028*/ 	.byte	0x01, 0x52
	.zero		2


	//----- nvinfo : EIATTR_MAXREG_COUNT
	.align		4
        /*002c*/ 	.byte	0x03, 0x1b
        /*002e*/ 	.short	0x00ff


	//----- nvinfo : EIATTR_NUM_BARRIERS
	.align		4
        /*0030*/ 	.byte	0x02, 0x4c
        /*0032*/ 	.byte	0x07
	.zero		1


	//----- nvinfo : EIATTR_EXTERNS
	.align		4
        /*0034*/ 	.byte	0x04, 0x0f
        /*0036*/ 	.short	(.L_37 - .L_36)


	//   ....[0]....
	.align		4
.L_36:
        /*0038*/ 	.word	index@(__assertfail)


	//----- nvinfo : EIATTR_MERCURY_ISA_VERSION
	.align		4
.L_37:
        /*003c*/ 	.byte	0x03, 0x5f
        /*003e*/ 	.short	0x0101


	//----- nvinfo : EIATTR_INT_WARP_WIDE_INSTR_OFFSETS
	.align		4
        /*0040*/ 	.byte	0x04, 0x31
        /*0042*/ 	.short	(.L_39 - .L_38)


	//   ....[0]....
.L_38:
        /*0044*/ 	.word	0x00000e00


	//   ....[1]....
        /*0048*/ 	.word	0x00000eb0


	//   ....[2]....
        /*004c*/ 	.word	0x00004e00


	//   ....[3]....
        /*0050*/ 	.word	0x00004e20


	//   ....[4]....
        /*0054*/ 	.word	0x00004e50


	//   ....[5]....
        /*0058*/ 	.word	0x00005b70


	//   ....[6]....
        /*005c*/ 	.word	0x00005cd0


	//   ....[7]....
        /*0060*/ 	.word	0x00005d30


	//   ....[8]....
        /*0064*/ 	.word	0x00005ed0


	//   ....[9]....
        /*0068*/ 	.word	0x00005fb0


	//   ....[10]....
        /*006c*/ 	.word	0x00006040


	//----- nvinfo : EIATTR_COOP_GROUP_MASK_REGIDS
	.align		4
.L_39:
        /*0070*/ 	.byte	0x04, 0x29
        /*0072*/ 	.short	(.L_41 - .L_40)


	//   ....[0]....
.L_40:
        /*0074*/ 	.word	0xffffffff


	//   ....[1]....
        /*0078*/ 	.word	0xffffffff


	//   ....[2]....
        /*007c*/ 	.word	0xffffffff


	//   ....[3]....
        /*0080*/ 	.word	0xffffffff


	//   ....[4]....
        /*0084*/ 	.word	0xffffffff


	//   ....[5]....
        /*0088*/ 	.word	0xffffffff


	//   ....[6]....
        /*008c*/ 	.word	0xffffffff


	//   ....[7]....
        /*0090*/ 	.word	0xffffffff


	//   ....[8]....
        /*0094*/ 	.word	0xffffffff


	//   ....[9]....
        /*0098*/ 	.word	0xffffffff


	//   ....[10]....
        /*009c*/ 	.word	0xffffffff


	//   ....[11]....
        /*00a0*/ 	.word	0xffffffff


	//   ....[12]....
        /*00a4*/ 	.word	0xffffffff


	//----- nvinfo : EIATTR_COOP_GROUP_INSTR_OFFSETS
	.align		4
.L_41:
        /*00a8*/ 	.byte	0x04, 0x28
        /*00aa*/ 	.short	(.L_43 - .L_42)


	//   ....[0]....
.L_42:
        /*00ac*/ 	.word	0x000000d0


	//   ....[1]....
        /*00b0*/ 	.word	0x00000540


	//   ....[2]....
        /*00b4*/ 	.word	0x000008b0


	//   ....[3]....
        /*00b8*/ 	.word	0x00000a30


	//   ....[4]....
        /*00bc*/ 	.word	0x00000b30


	//   ....[5]....
        /*00c0*/ 	.word	0x00000c80


	//   ....[6]....
        /*00c4*/ 	.word	0x00000f20


	//   ....[7]....
        /*00c8*/ 	.word	0x00002850


	//   ....[8]....
        /*00cc*/ 	.word	0x00003cc0


	//   ....[9]....
        /*00d0*/ 	.word	0x00004190


	//   ....[10]....
        /*00d4*/ 	.word	0x000041c0


	//   ....[11]....
        /*00d8*/ 	.word	0x00004d10


	//   ....[12]....
        /*00dc*/ 	.word	0x00004f20


	//----- nvinfo : EIATTR_VRC_CTA_INIT_COUNT
	.align		4
.L_43:
        /*00e0*/ 	.byte	0x02, 0x4a
        /*00e2*/ 	.byte	0x80
	.zero		1


	//----- nvinfo : EIATTR_SYSCALL_OFFSETS
	.align		4
        /*00e4*/ 	.byte	0x04, 0x46
        /*00e6*/ 	.short	(.L_45 - .L_44)


	//   ....[0]....
.L_44:
        /*00e8*/ 	.word	0x00006ca0


	//   ....[1]....
        /*00ec*/ 	.word	0x00006d90


	//   ....[2]....
        /*00f0*/ 	.word	0x00007750


	//   ....[3]....
        /*00f4*/ 	.word	0x00008120


	//----- nvinfo : EIATTR_MBARRIER_INSTR_OFFSETS
	.align		4
.L_45:
        /*00f8*/ 	.byte	0x04, 0x39
        /*00fa*/ 	.short	(.L_47 - .L_46)


	//   ....[0]....
.L_46:
        /*00fc*/ 	.word	0x00000670
        /*0100*/ 	.word	0x000000ff
        /*0104*/ 	.word	0x00000000
        /*0108*/ 	.short	0x0100
        /*010a*/ 	.byte	0x04
	.zero		1


	//   ....[1]....
        /*010c*/ 	.word	0x00000680
        /*0110*/ 	.word	0x000000ff
        /*0114*/ 	.word	0x00000088
        /*0118*/ 	.short	0x0100
        /*011a*/ 	.byte	0x04
	.zero		1


	//   ....[2]....
        /*011c*/ 	.word	0x00000690
        /*0120*/ 	.word	0x000000ff
        /*0124*/ 	.word	0x00000008
        /*0128*/ 	.short	0x0100
        /*012a*/ 	.byte	0x04
	.zero		1


	//   ....[3]....
        /*012c*/ 	.word	0x000006a0
        /*0130*/ 	.word	0x000000ff
        /*0134*/ 	.word	0x00000090
        /*0138*/ 	.short	0x0100
        /*013a*/ 	.byte	0x04
	.zero		1


	//   ....[4]....
        /*013c*/ 	.word	0x000006b0
        /*0140*/ 	.word	0x000000ff
        /*0144*/ 	.word	0x00000010
        /*0148*/ 	.short	0x0100
        /*014a*/ 	.byte	0x04
	.zero		1


	//   ....[5]....
        /*014c*/ 	.word	0x000006c0
        /*0150*/ 	.word	0x000000ff
        /*0154*/ 	.word	0x00000098
        /*0158*/ 	.short	0x0100
        /*015a*/ 	.byte	0x04
	.zero		1


	//   ....[6]....
        /*015c*/ 	.word	0x000006d0
        /*0160*/ 	.word	0x000000ff
        /*0164*/ 	.word	0x00000018
        /*0168*/ 	.short	0x0100
        /*016a*/ 	.byte	0x04
	.zero		1


	//   ....[7]....
        /*016c*/ 	.word	0x000006e0
        /*0170*/ 	.word	0x000000ff
        /*0174*/ 	.word	0x000000a0
        /*0178*/ 	.short	0x0100
        /*017a*/ 	.byte	0x04
	.zero		1


	//   ....[8]....
        /*017c*/ 	.word	0x000006f0
        /*0180*/ 	.word	0x000000ff
        /*0184*/ 	.word	0x00000020
        /*0188*/ 	.short	0x0100
        /*018a*/ 	.byte	0x04
	.zero		1


	//   ....[9]....
        /*018c*/ 	.word	0x00000700
        /*0190*/ 	.word	0x000000ff
        /*0194*/ 	.word	0x000000a8
        /*0198*/ 	.short	0x0100
        /*019a*/ 	.byte	0x04
	.zero		1


	//   ....[10]....
        /*019c*/ 	.word	0x00000710
        /*01a0*/ 	.word	0x000000ff
        /*01a4*/ 	.word	0x00000028
        /*01a8*/ 	.short	0x0100
        /*01aa*/ 	.byte	0x04
	.zero		1


	//   ....[11]....
        /*01ac*/ 	.word	0x00000720
        /*01b0*/ 	.word	0x000000ff
        /*01b4*/ 	.word	0x000000b0
        /*01b8*/ 	.short	0x0100
        /*01ba*/ 	.byte	0x04
	.zero		1


	//   ....[12]....
        /*01bc*/ 	.word	0x00000730
        /*01c0*/ 	.word	0x000000ff
        /*01c4*/ 	.word	0x00000030
        /*01c8*/ 	.short	0x0100
        /*01ca*/ 	.byte	0x04
	.zero		1


	//   ....[13]....
        /*01cc*/ 	.word	0x00000740
        /*01d0*/ 	.word	0x000000ff
        /*01d4*/ 	.word	0x000000b8
        /*01d8*/ 	.short	0x0100
        /*01da*/ 	.byte	0x04
	.zero		1


	//   ....[14]....
        /*01dc*/ 	.word	0x00000750
        /*01e0*/ 	.word	0x000000ff
        /*01e4*/ 	.word	0x00000038
        /*01e8*/ 	.short	0x0100
        /*01ea*/ 	.byte	0x04
	.zero		1


	//   ....[15]....
        /*01ec*/ 	.word	0x00000760
        /*01f0*/ 	.word	0x000000ff
        /*01f4*/ 	.word	0x000000c0
        /*01f8*/ 	.short	0x0100
        /*01fa*/ 	.byte	0x04
	.zero		1


	//   ....[16]....
        /*01fc*/ 	.word	0x00000770
        /*0200*/ 	.word	0x000000ff
        /*0204*/ 	.word	0x00000040
        /*0208*/ 	.short	0x0100
        /*020a*/ 	.byte	0x04
	.zero		1


	//   ....[17]....
        /*020c*/ 	.word	0x00000780
        /*0210*/ 	.word	0x000000ff
        /*0214*/ 	.word	0x000000c8
        /*0218*/ 	.short	0x0100
        /*021a*/ 	.byte	0x04
	.zero		1


	//   ....[18]....
        /*021c*/ 	.word	0x00000790
        /*0220*/ 	.word	0x000000ff
        /*0224*/ 	.word	0x00000048
        /*0228*/ 	.short	0x0100
        /*022a*/ 	.byte	0x04
	.zero		1


	//   ....[19]....
        /*022c*/ 	.word	0x000007a0
        /*0230*/ 	.word	0x000000ff
        /*0234*/ 	.word	0x000000d0
        /*0238*/ 	.short	0x0100
        /*023a*/ 	.byte	0x04
	.zero		1


	//   ....[20]....
        /*023c*/ 	.word	0x000007b0
        /*0240*/ 	.word	0x000000ff
        /*0244*/ 	.word	0x00000050
        /*0248*/ 	.short	0x0100
        /*024a*/ 	.byte	0x04
	.zero		1


	//   ....[21]....
        /*024c*/ 	.word	0x000007c0
        /*0250*/ 	.word	0x000000ff
        /*0254*/ 	.word	0x000000d8
        /*0258*/ 	.short	0x0100
        /*025a*/ 	.byte	0x04
	.zero		1


	//   ....[22]....
        /*025c*/ 	.word	0x000007d0
        /*0260*/ 	.word	0x000000ff
        /*0264*/ 	.word	0x00000058
        /*0268*/ 	.short	0x0100
        /*026a*/ 	.byte	0x04
	.zero		1


	//   ....[23]....
        /*026c*/ 	.word	0x000007e0
        /*0270*/ 	.word	0x000000ff
        /*0274*/ 	.word	0x000000e0
        /*0278*/ 	.short	0x0100
        /*027a*/ 	.byte	0x04
	.zero		1


	//   ....[24]....
        /*027c*/ 	.word	0x000007f0
        /*0280*/ 	.word	0x000000ff
        /*0284*/ 	.word	0x00000060
        /*0288*/ 	.short	0x0100
        /*028a*/ 	.byte	0x04
	.zero		1


	//   ....[25]....
        /*028c*/ 	.word	0x00000800
        /*0290*/ 	.word	0x000000ff
        /*0294*/ 	.word	0x000000e8
        /*0298*/ 	.short	0x0100
        /*029a*/ 	.byte	0x04
	.zero		1


	//   ....[26]....
        /*029c*/ 	.word	0x00000810
        /*02a0*/ 	.word	0x000000ff
        /*02a4*/ 	.word	0x00000068
        /*02a8*/ 	.short	0x0100
        /*02aa*/ 	.byte	0x04
	.zero		1


	//   ....[27]....
        /*02ac*/ 	.word	0x00000820
        /*02b0*/ 	.word	0x000000ff
        /*02b4*/ 	.word	0x000000f0
        /*02b8*/ 	.short	0x0100
        /*02ba*/ 	.byte	0x04
	.zero		1


	//   ....[28]....
        /*02bc*/ 	.word	0x00000830
        /*02c0*/ 	.word	0x000000ff
        /*02c4*/ 	.word	0x00000070
        /*02c8*/ 	.short	0x0100
        /*02ca*/ 	.byte	0x04
	.zero		1


	//   ....[29]....
        /*02cc*/ 	.word	0x00000840
        /*02d0*/ 	.word	0x000000ff
        /*02d4*/ 	.word	0x000000f8
        /*02d8*/ 	.short	0x0100
        /*02da*/ 	.byte	0x04
	.zero		1


	//   ....[30]....
        /*02dc*/ 	.word	0x00000850
        /*02e0*/ 	.word	0x000000ff
        /*02e4*/ 	.word	0x00000078
        /*02e8*/ 	.short	0x0100
        /*02ea*/ 	.byte	0x04
	.zero		1


	//   ....[31]....
        /*02ec*/ 	.word	0x00000860
        /*02f0*/ 	.word	0x000000ff
        /*02f4*/ 	.word	0x00000100
        /*02f8*/ 	.short	0x0100
        /*02fa*/ 	.byte	0x04
	.zero		1


	//   ....[32]....
        /*02fc*/ 	.word	0x00000870
        /*0300*/ 	.word	0x000000ff
        /*0304*/ 	.word	0x00000080
        /*0308*/ 	.short	0x0100
        /*030a*/ 	.byte	0x04
	.zero		1


	//   ....[33]....
        /*030c*/ 	.word	0x00000880
        /*0310*/ 	.word	0x000000ff
        /*0314*/ 	.word	0x00000108
        /*0318*/ 	.short	0x0100
        /*031a*/ 	.byte	0x04
	.zero		1


	//   ....[34]....
        /*031c*/ 	.word	0x000009c0
        /*0320*/ 	.word	0x000000ff
        /*0324*/ 	.word	0x00000110
        /*0328*/ 	.short	0x0100
        /*032a*/ 	.byte	0x04
	.zero		1


	//   ....[35]....
        /*032c*/ 	.word	0x000009d0
        /*0330*/ 	.word	0x000000ff
        /*0334*/ 	.word	0x00000128
        /*0338*/ 	.short	0x0100
        /*033a*/ 	.byte	0x04
	.zero		1


	//   ....[36]....
        /*033c*/ 	.word	0x000009e0
        /*0340*/ 	.word	0x000000ff
        /*0344*/ 	.word	0x00000118
        /*0348*/ 	.short	0x0100
        /*034a*/ 	.byte	0x04
	.zero		1


	//   ....[37]....
        /*034c*/ 	.word	0x000009f0
        /*0350*/ 	.word	0x000000ff
        /*0354*/ 	.word	0x00000130
        /*0358*/ 	.short	0x0100
        /*035a*/ 	.byte	0x04
	.zero		1


	//   ....[38]....
        /*035c*/ 	.word	0x00000a00
        /*0360*/ 	.word	0x000000ff
        /*0364*/ 	.word	0x00000120
        /*0368*/ 	.short	0x0100
        /*036a*/ 	.byte	0x04
	.zero		1


	//   ....[39]....
        /*036c*/ 	.word	0x00000a10
        /*0370*/ 	.word	0x000000ff
        /*0374*/ 	.word	0x00000138
        /*0378*/ 	.short	0x0100
        /*037a*/ 	.byte	0x04
	.zero		1


	//   ....[40]....
        /*037c*/ 	.word	0x00000b00
        /*0380*/ 	.word	0x000000ff
        /*0384*/ 	.word	0x00000140
        /*0388*/ 	.short	0x0100
        /*038a*/ 	.byte	0x04
	.zero		1


	//   ....[41]....
        /*038c*/ 	.word	0x00000b10
        /*0390*/ 	.word	0x000000ff
        /*0394*/ 	.word	0x00000148
        /*0398*/ 	.short	0x0100
        /*039a*/ 	.byte	0x04
	.zero		1


	//   ....[42]....
        /*039c*/ 	.word	0x00000c50
        /*03a0*/ 	.word	0x000000ff
        /*03a4*/ 	.word	0x00000150
        /*03a8*/ 	.short	0x0100
        /*03aa*/ 	.byte	0x06
	.zero		1


	//   ....[43]....
        /*03ac*/ 	.word	0x00000c60
        /*03b0*/ 	.word	0x000000ff
        /*03b4*/ 	.word	0x00000158
        /*03b8*/ 	.short	0x0100
        /*03ba*/ 	.byte	0x06
	.zero		1


	//   ....[44]....
        /*03bc*/ 	.word	0x00000da0
        /*03c0*/ 	.word	0x000000ff
        /*03c4*/ 	.word	0x00000160
        /*03c8*/ 	.short	0x0100
        /*03ca*/ 	.byte	0x04
	.zero		1


	//   ....[45]....
        /*03cc*/ 	.word	0x00000db0
        /*03d0*/ 	.word	0x000000ff
        /*03d4*/ 	.word	0x00000170
        /*03d8*/ 	.short	0x0100
        /*03da*/ 	.byte	0x04
	.zero		1


	//   ....[46]....
        /*03dc*/ 	.word	0x00000dc0
        /*03e0*/ 	.word	0x000000ff
        /*03e4*/ 	.word	0x00000168
        /*03e8*/ 	.short	0x0100
        /*03ea*/ 	.byte	0x04
	.zero		1


	//   ....[47]....
        /*03ec*/ 	.word	0x00000dd0
        /*03f0*/ 	.word	0x000000ff
        /*03f4*/ 	.word	0x00000178
        /*03f8*/ 	.short	0x0100
        /*03fa*/ 	.byte	0x04
	.zero		1


	//   ....[48]....
        /*03fc*/ 	.word	0x00000ed0
        /*0400*/ 	.word	0x000000ff
        /*0404*/ 	.word	0x00000180
        /*0408*/ 	.short	0x0100
        /*040a*/ 	.byte	0x06
	.zero		1


	//   ....[49]....
        /*040c*/ 	.word	0x00001a30
        /*0410*/ 	.word	0x000000ff
        /*0414*/ 	.word	0x00000088
        /*0418*/ 	.short	0x010a
        /*041a*/ 	.byte	0x04
	.zero		1


	//   ....[50]....
        /*041c*/ 	.word	0x00001d80
        /*0420*/ 	.word	0x000000ff
        /*0424*/ 	.word	0x00000088
        /*0428*/ 	.short	0x010a
        /*042a*/ 	.byte	0x09
	.zero		1


	//   ....[51]....
        /*042c*/ 	.word	0x00001f30
        /*0430*/ 	.word	0x000000ff
        /*0434*/ 	.word	0x00000088
        /*0438*/ 	.short	0x010a
        /*043a*/ 	.byte	0x08
	.zero		1


	//   ....[52]....
        /*043c*/ 	.word	0x00002160
        /*0440*/ 	.word	0x000000ff
        /*0444*/ 	.word	0x00000148
        /*0448*/ 	.short	0x0101
        /*044a*/ 	.byte	0x1e
	.zero		1


	//   ....[53]....
        /*044c*/ 	.word	0x00002190
        /*0450*/ 	.word	0x000000ff
        /*0454*/ 	.word	0x00000088
        /*0458*/ 	.short	0x010a
        /*045a*/ 	.byte	0x04
	.zero		1


	//   ....[54]....
        /*045c*/ 	.word	0x00002470
        /*0460*/ 	.word	0x000000ff
        /*0464*/ 	.word	0x00000088
        /*0468*/ 	.short	0x010a
        /*046a*/ 	.byte	0x09
	.zero		1


	//   ....[55]....
        /*046c*/ 	.word	0x00002620
        /*0470*/ 	.word	0x000000ff
        /*0474*/ 	.word	0x00000088
        /*0478*/ 	.short	0x010a
        /*047a*/ 	.byte	0x08
	.zero		1


	//   ....[56]....
        /*047c*/ 	.word	0x00002860
        /*0480*/ 	.word	0x000000ff
        /*0484*/ 	.word	0x00000150
        /*0488*/ 	.short	0x010a
        /*048a*/ 	.byte	0x1e
	.zero		1


	//   ....[57]....
        /*048c*/ 	.word	0x00002920
        /*0490*/ 	.word	0x000000ff
        /*0494*/ 	.word	0x00000000
        /*0498*/ 	.short	0x0101
        /*049a*/ 	.byte	0x04
	.zero		1


	//   ....[58]....
        /*049c*/ 	.word	0x00002f20
        /*04a0*/ 	.word	0x000000ff
        /*04a4*/ 	.word	0x00000000
        /*04a8*/ 	.short	0x010a
        /*04aa*/ 	.byte	0x04
	.zero		1


	//   ....[59]....
        /*04ac*/ 	.word	0x00002fc0
        /*04b0*/ 	.word	0x000000ff
        /*04b4*/ 	.word	0x00000000
        /*04b8*/ 	.short	0x010a
        /*04ba*/ 	.byte	0x05
	.zero		1


	//   ....[60]....
        /*04bc*/ 	.word	0x00003060
        /*04c0*/ 	.word	0x000000ff
        /*04c4*/ 	.word	0x00000000
        /*04c8*/ 	.short	0x010a
        /*04ca*/ 	.byte	0x05
	.zero		1


	//   ....[61]....
        /*04cc*/ 	.word	0x00003100
        /*04d0*/ 	.word	0x000000ff
        /*04d4*/ 	.word	0x00000000
        /*04d8*/ 	.short	0x010a
        /*04da*/ 	.byte	0x05
	.zero		1


	//   ....[62]....
        /*04dc*/ 	.word	0x000031a0
        /*04e0*/ 	.word	0x000000ff
        /*04e4*/ 	.word	0x00000000
        /*04e8*/ 	.short	0x010a
        /*04ea*/ 	.byte	0x05
	.zero		1


	//   ....[63]....
        /*04ec*/ 	.word	0x00003240
        /*04f0*/ 	.word	0x000000ff
        /*04f4*/ 	.word	0x00000000
        /*04f8*/ 	.short	0x010a
        /*04fa*/ 	.byte	0x05
	.zero		1


	//   ....[64]....
        /*04fc*/ 	.word	0x000032e0
        /*0500*/ 	.word	0x000000ff
        /*0504*/ 	.word	0x00000000
        /*0508*/ 	.short	0x010a
        /*050a*/ 	.byte	0x05
	.zero		1


	//   ....[65]....
        /*050c*/ 	.word	0x00003380
        /*0510*/ 	.word	0x000000ff
        /*0514*/ 	.word	0x00000000
        /*0518*/ 	.short	0x010a
        /*051a*/ 	.byte	0x05
	.zero		1


	//   ....[66]....
        /*051c*/ 	.word	0x00003420
        /*0520*/ 	.word	0x000000ff
        /*0524*/ 	.word	0x00000000
        /*0528*/ 	.short	0x010a
        /*052a*/ 	.byte	0x05
	.zero		1


	//   ....[67]....
        /*052c*/ 	.word	0x000034c0
        /*0530*/ 	.word	0x000000ff
        /*0534*/ 	.word	0x00000000
        /*0538*/ 	.short	0x010a
        /*053a*/ 	.byte	0x05
	.zero		1


	//   ....[68]....
        /*053c*/ 	.word	0x00003560
        /*0540*/ 	.word	0x000000ff
        /*0544*/ 	.word	0x00000000
        /*0548*/ 	.short	0x010a
        /*054a*/ 	.byte	0x05
	.zero		1


	//   ....[69]....
        /*054c*/ 	.word	0x00003600
        /*0550*/ 	.word	0x000000ff
        /*0554*/ 	.word	0x00000000
        /*0558*/ 	.short	0x010a
        /*055a*/ 	.byte	0x05
	.zero		1


	//   ....[70]....
        /*055c*/ 	.word	0x000036a0
        /*0560*/ 	.word	0x000000ff
        /*0564*/ 	.word	0x00000000
        /*0568*/ 	.short	0x010a
        /*056a*/ 	.byte	0x05
	.zero		1


	//   ....[71]....
        /*056c*/ 	.word	0x00003740
        /*0570*/ 	.word	0x000000ff
        /*0574*/ 	.word	0x00000000
        /*0578*/ 	.short	0x010a
        /*057a*/ 	.byte	0x05
	.zero		1


	//   ....[72]....
        /*057c*/ 	.word	0x000037e0
        /*0580*/ 	.word	0x000000ff
        /*0584*/ 	.word	0x00000000
        /*0588*/ 	.short	0x010a
        /*058a*/ 	.byte	0x05
	.zero		1


	//   ....[73]....
        /*058c*/ 	.word	0x00003880
        /*0590*/ 	.word	0x000000ff
        /*0594*/ 	.word	0x00000000
        /*0598*/ 	.short	0x010a
        /*059a*/ 	.byte	0x05
	.zero		1


	//   ....[74]....
        /*059c*/ 	.word	0x00003930
        /*05a0*/ 	.word	0x00000000
        /*05a4*/ 	.word	0x00000000
        /*05a8*/ 	.short	0x010a
        /*05aa*/ 	.byte	0xff
	.zero		1


	//   ....[75]....
        /*05ac*/ 	.word	0x00003a80
        /*05b0*/ 	.word	0x000000ff
        /*05b4*/ 	.word	0x00000158
        /*05b8*/ 	.short	0x010a
        /*05ba*/ 	.byte	0x04
	.zero		1


	//   ....[76]....
        /*05bc*/ 	.word	0x00003b20
        /*05c0*/ 	.word	0x000000ff
        /*05c4*/ 	.word	0x00000150
        /*05c8*/ 	.short	0x010a
        /*05ca*/ 	.byte	0x04
	.zero		1


	//   ....[77]....
        /*05cc*/ 	.word	0x00003bc0
        /*05d0*/ 	.word	0x000000ff
        /*05d4*/ 	.word	0x00000000
        /*05d8*/ 	.short	0x0101
        /*05da*/ 	.byte	0x05
	.zero		1


	//   ....[78]....
        /*05dc*/ 	.word	0x00003c00
        /*05e0*/ 	.word	0x000000ff
        /*05e4*/ 	.word	0x00000158
        /*05e8*/ 	.short	0x0106
        /*05ea*/ 	.byte	0x04
	.zero		1


	//   ....[79]....
        /*05ec*/ 	.word	0x00003c40
        /*05f0*/ 	.word	0x00000000
        /*05f4*/ 	.word	0x00000158
        /*05f8*/ 	.short	0x010a
        /*05fa*/ 	.byte	0xff
	.zero		1


	//   ....[80]....
        /*05fc*/ 	.word	0x00003e90
        /*0600*/ 	.word	0x000000ff
        /*0604*/ 	.word	0x00000008
        /*0608*/ 	.short	0x010a
        /*060a*/ 	.byte	0x05
	.zero		1


	//   ....[81]....
        /*060c*/ 	.word	0x00003eb0
        /*0610*/ 	.word	0x000000ff
        /*0614*/ 	.word	0x00000008
        /*0618*/ 	.short	0x010a
        /*061a*/ 	.byte	0x05
	.zero		1


	//   ....[82]....
        /*061c*/ 	.word	0x00004040
        /*0620*/ 	.word	0x000000ff
        /*0624*/ 	.word	0x00000008
        /*0628*/ 	.short	0x010a
        /*062a*/ 	.byte	0x05
	.zero		1


	//   ....[83]....
        /*062c*/ 	.word	0x00004060
        /*0630*/ 	.word	0x000000ff
        /*0634*/ 	.word	0x00000008
        /*0638*/ 	.short	0x010a
        /*063a*/ 	.byte	0x05
	.zero		1


	//   ....[84]....
        /*063c*/ 	.word	0x00004120
        /*0640*/ 	.word	0x000000ff
        /*0644*/ 	.word	0x00000000
        /*0648*/ 	.short	0x0101
        /*064a*/ 	.byte	0x04
	.zero		1


	//   ....[85]....
        /*064c*/ 	.word	0x000044c0
        /*0650*/ 	.word	0x000000ff
        /*0654*/ 	.word	0x00000150
        /*0658*/ 	.short	0x010a
        /*065a*/ 	.byte	0x14
	.zero		1


	//   ....[86]....
        /*065c*/ 	.word	0x00004560
        /*0660*/ 	.word	0x000000ff
        /*0664*/ 	.word	0x00000000
        /*0668*/ 	.short	0x0101
        /*066a*/ 	.byte	0x22
	.zero		1


	//   ....[87]....
        /*066c*/ 	.word	0x000045a0
        /*0670*/ 	.word	0x000000ff
        /*0674*/ 	.word	0x00000170
        /*0678*/ 	.short	0x010a
        /*067a*/ 	.byte	0x19
	.zero		1


	//   ....[88]....
        /*067c*/ 	.word	0x00004640
        /*0680*/ 	.word	0x000000ff
        /*0684*/ 	.word	0x00000000
        /*0688*/ 	.short	0x010a
        /*068a*/ 	.byte	0x04
	.zero		1


	//   ....[89]....
        /*068c*/ 	.word	0x00004690
        /*0690*/ 	.word	0x000000ff
        /*0694*/ 	.word	0x00000000
        /*0698*/ 	.short	0x010a
        /*069a*/ 	.byte	0x12
	.zero		1


	//   ....[90]....
        /*069c*/ 	.word	0x000047e0
        /*06a0*/ 	.word	0x000000ff
        /*06a4*/ 	.word	0x00000000
        /*06a8*/ 	.short	0x010a
        /*06aa*/ 	.byte	0x05
	.zero		1


	//   ....[91]....
        /*06ac*/ 	.word	0x00004b10
        /*06b0*/ 	.word	0x000000ff
        /*06b4*/ 	.word	0x00000000
        /*06b8*/ 	.short	0x010a
        /*06ba*/ 	.byte	0x04
	.zero		1


	//   ....[92]....
        /*06bc*/ 	.word	0x00004bb0
        /*06c0*/ 	.word	0x00000000
        /*06c4*/ 	.word	0x00000000
        /*06c8*/ 	.short	0x010a
        /*06ca*/ 	.byte	0xff
	.zero		1


	//   ....[93]....
        /*06cc*/ 	.word	0x00004bf0
        /*06d0*/ 	.word	0x00000000
        /*06d4*/ 	.word	0x00000000
        /*06d8*/ 	.short	0x010a
        /*06da*/ 	.byte	0xff
	.zero		1


	//   ....[94]....
        /*06dc*/ 	.word	0x00004c60
        /*06e0*/ 	.word	0x000000ff
        /*06e4*/ 	.word	0x00000000
        /*06e8*/ 	.short	0x0101
        /*06ea*/ 	.byte	0x04
	.zero		1


	//   ....[95]....
        /*06ec*/ 	.word	0x00004ca0
        /*06f0*/ 	.word	0x000000ff
        /*06f4*/ 	.word	0x00000180
        /*06f8*/ 	.short	0x010a
        /*06fa*/ 	.byte	0x14
	.zero		1


	//   ....[96]....
        /*06fc*/ 	.word	0x00004d00
        /*0700*/ 	.word	0x000000ff
        /*0704*/ 	.word	0x00000000
        /*0708*/ 	.short	0x0101
        /*070a*/ 	.byte	0x04
	.zero		1


	//   ....[97]....
        /*070c*/ 	.word	0x00005200
        /*0710*/ 	.word	0x000000ff
        /*0714*/ 	.word	0x00000150
        /*0718*/ 	.short	0x010a
        /*071a*/ 	.byte	0x1b
	.zero		1


	//   ....[98]....
        /*071c*/ 	.word	0x000052a0
        /*0720*/ 	.word	0x000000ff
        /*0724*/ 	.word	0x00000000
        /*0728*/ 	.short	0x0101
        /*072a*/ 	.byte	0x26
	.zero		1


	//   ....[99]....
        /*072c*/ 	.word	0x000057e0
        /*0730*/ 	.word	0x000000ff
        /*0734*/ 	.word	0x00000148
        /*0738*/ 	.short	0x010a
        /*073a*/ 	.byte	0x1b
	.zero		1


	//   ....[100]....
        /*073c*/ 	.word	0x000059d0
        /*0740*/ 	.word	0x000000ff
        /*0744*/ 	.word	0x00000128
        /*0748*/ 	.short	0x010a
        /*074a*/ 	.byte	0x11
	.zero		1


	//   ....[101]....
        /*074c*/ 	.word	0x00005d90
        /*0750*/ 	.word	0x000000ff
        /*0754*/ 	.word	0x00000110
        /*0758*/ 	.short	0x010b
        /*075a*/ 	.byte	0x11
	.zero		1


	//   ....[102]....
        /*075c*/ 	.word	0x00005da0
        /*0760*/ 	.word	0x000000ff
        /*0764*/ 	.word	0x00000000
        /*0768*/ 	.short	0x0101
        /*076a*/ 	.byte	0x05
	.zero		1


	//   ....[103]....
        /*076c*/ 	.word	0x00005dc0
        /*0770*/ 	.word	0x000000ff
        /*0774*/ 	.word	0x00000128
        /*0778*/ 	.short	0x010a
        /*077a*/ 	.byte	0x06
	.zero		1


	//   ....[104]....
        /*077c*/ 	.word	0x00006060
        /*0780*/ 	.word	0x000000ff
        /*0784*/ 	.word	0x00000110
        /*0788*/ 	.short	0x010b
        /*078a*/ 	.byte	0x06
	.zero		1


	//   ....[105]....
        /*078c*/ 	.word	0x00006090
        /*0790*/ 	.word	0x000000ff
        /*0794*/ 	.word	0x00000000
        /*0798*/ 	.short	0x0101
        /*079a*/ 	.byte	0x04
	.zero		1


	//   ....[106]....
        /*079c*/ 	.word	0x000060e0
        /*07a0*/ 	.word	0x000000ff
        /*07a4*/ 	.word	0x00000000
        /*07a8*/ 	.short	0x010a
        /*07aa*/ 	.byte	0x04
	.zero		1


	//   ....[107]....
        /*07ac*/ 	.word	0x00006170
        /*07b0*/ 	.word	0x000000ff
        /*07b4*/ 	.word	0x00000000
        /*07b8*/ 	.short	0x010a
        /*07ba*/ 	.byte	0x05
	.zero		1


	//   ....[108]....
        /*07bc*/ 	.word	0x00006210
        /*07c0*/ 	.word	0x00000000
        /*07c4*/ 	.word	0x00000000
        /*07c8*/ 	.short	0x010a
        /*07ca*/ 	.byte	0xff
	.zero		1


	//   ....[109]....
        /*07cc*/ 	.word	0x00006540
        /*07d0*/ 	.word	0x000000ff
        /*07d4*/ 	.word	0x00000150
        /*07d8*/ 	.short	0x010a
        /*07da*/ 	.byte	0x2d
	.zero		1


	//   ....[110]....
        /*07dc*/ 	.word	0x00006610
        /*07e0*/ 	.word	0x000000ff
        /*07e4*/ 	.word	0x00000000
        /*07e8*/ 	.short	0x0101
        /*07ea*/ 	.byte	0x04
	.zero		1


	//   ....[111]....
        /*07ec*/ 	.word	0x00007240
        /*07f0*/ 	.word	0x00000000
        /*07f4*/ 	.word	0x00000110
        /*07f8*/ 	.short	0x010a
        /*07fa*/ 	.byte	0xff
	.zero		1


	//   ....[112]....
        /*07fc*/ 	.word	0x00007360
        /*0800*/ 	.word	0x0000003a
        /*0804*/ 	.word	0x00000160
        /*0808*/ 	.short	0x010a
        /*080a*/ 	.byte	0xff
	.zero		1


	//   ....[113]....
        /*080c*/ 	.word	0x00007520
        /*0810*/ 	.word	0x00000000
        /*0814*/ 	.word	0x00000110
        /*0818*/ 	.short	0x010a
        /*081a*/ 	.byte	0xff
	.zero		1


	//   ....[114]....
        /*081c*/ 	.word	0x00007630
        /*0820*/ 	.word	0x0000003a
        /*0824*/ 	.word	0x00000160
        /*0828*/ 	.short	0x010a
        /*082a*/ 	.byte	0xff
	.zero		1


	//   ....[115]....
        /*082c*/ 	.word	0x00007e90
        /*0830*/ 	.word	0x00000000
        /*0834*/ 	.word	0x00000000
        /*0838*/ 	.short	0x0101
        /*083a*/ 	.byte	0xff
	.zero		1


	//   ....[116]....
        /*083c*/ 	.word	0x00007ea0
        /*0840*/ 	.word	0x00000003
        /*0844*/ 	.word	0x00000110
        /*0848*/ 	.short	0x010a
        /*084a*/ 	.byte	0xff
	.zero		1


	//   ....[117]....
        /*084c*/ 	.word	0x00007f60
        /*0850*/ 	.word	0x00000003
        /*0854*/ 	.word	0x00000110
        /*0858*/ 	.short	0x010a
        /*085a*/ 	.byte	0xff
	.zero		1


	//   ....[118]....
        /*085c*/ 	.word	0x000082c0
        /*0860*/ 	.word	0x0000003a
        /*0864*/ 	.word	0x00000000
        /*0868*/ 	.short	0x0101
        /*086a*/ 	.byte	0xff
	.zero		1


	//   ....[119]....
        /*086c*/ 	.word	0x000088b0
        /*0870*/ 	.word	0x00000000
        /*0874*/ 	.word	0x00000000
        /*0878*/ 	.short	0x0101
        /*087a*/ 	.byte	0xff
	.zero		1


	//   ....[120]....
        /*087c*/ 	.word	0x00008b30
        /*0880*/ 	.word	0x000000ff
        /*0884*/ 	.word	0x00000000
        /*0888*/ 	.short	0x0101
        /*088a*/ 	.byte	0x04
	.zero		1


	//   ....[121]....
        /*088c*/ 	.word	0x00008b60
        /*0890*/ 	.word	0x00000000
        /*0894*/ 	.word	0x00000088
        /*0898*/ 	.short	0x010a
        /*089a*/ 	.byte	0xff
	.zero		1


	//   ....[122]....
        /*089c*/ 	.word	0x00008bc0
        /*08a0*/ 	.word	0x00000000
        /*08a4*/ 	.word	0x00000088
        /*08a8*/ 	.short	0x010a
        /*08aa*/ 	.byte	0xff
	.zero		1


	//   ....[123]....
        /*08ac*/ 	.word	0x00008c20
        /*08b0*/ 	.word	0x00000000
        /*08b4*/ 	.word	0x00000150
        /*08b8*/ 	.short	0x010a
        /*08ba*/ 	.byte	0xff
	.zero		1


	//   ....[124]....
        /*08bc*/ 	.word	0x00008c80
        /*08c0*/ 	.word	0x00000000
        /*08c4*/ 	.word	0x00000000
        /*08c8*/ 	.short	0x010a
        /*08ca*/ 	.byte	0xff
	.zero		1


	//   ....[125]....
        /*08cc*/ 	.word	0x00008ce0
        /*08d0*/ 	.word	0x00000000
        /*08d4*/ 	.word	0x00000000
        /*08d8*/ 	.short	0x010a
        /*08da*/ 	.byte	0xff
	.zero		1


	//   ....[126]....
        /*08dc*/ 	.word	0x00008d40
        /*08e0*/ 	.word	0x00000000
        /*08e4*/ 	.word	0x00000000
        /*08e8*/ 	.short	0x010a
        /*08ea*/ 	.byte	0xff
	.zero		1


	//   ....[127]....
        /*08ec*/ 	.word	0x00008da0
        /*08f0*/ 	.word	0x00000000
        /*08f4*/ 	.word	0x00000000
        /*08f8*/ 	.short	0x010a
        /*08fa*/ 	.byte	0xff
	.zero		1


	//   ....[128]....
        /*08fc*/ 	.word	0x00008e00
        /*0900*/ 	.word	0x00000000
        /*0904*/ 	.word	0x00000000
        /*0908*/ 	.short	0x010a
        /*090a*/ 	.byte	0xff
	.zero		1


	//   ....[129]....
        /*090c*/ 	.word	0x00008e60
        /*0910*/ 	.word	0x00000000
        /*0914*/ 	.word	0x00000000
        /*0918*/ 	.short	0x010a
        /*091a*/ 	.byte	0xff
	.zero		1


	//   ....[130]....
        /*091c*/ 	.word	0x00008ec0
        /*0920*/ 	.word	0x00000000
        /*0924*/ 	.word	0x00000000
        /*0928*/ 	.short	0x010a
        /*092a*/ 	.byte	0xff
	.zero		1


	//   ....[131]....
        /*092c*/ 	.word	0x00008f20
        /*0930*/ 	.word	0x00000000
        /*0934*/ 	.word	0x00000000
        /*0938*/ 	.short	0x010a
        /*093a*/ 	.byte	0xff
	.zero		1


	//   ....[132]....
        /*093c*/ 	.word	0x00008f80
        /*0940*/ 	.word	0x00000000
        /*0944*/ 	.word	0x00000000
        /*0948*/ 	.short	0x010a
        /*094a*/ 	.byte	0xff
	.zero		1


	//   ....[133]....
        /*094c*/ 	.word	0x00008fe0
        /*0950*/ 	.word	0x00000000
        /*0954*/ 	.word	0x00000000
        /*0958*/ 	.short	0x010a
        /*095a*/ 	.byte	0xff
	.zero		1


	//   ....[134]....
        /*095c*/ 	.word	0x00009040
        /*0960*/ 	.word	0x00000000
        /*0964*/ 	.word	0x00000000
        /*0968*/ 	.short	0x010a
        /*096a*/ 	.byte	0xff
	.zero		1


	//   ....[135]....
        /*096c*/ 	.word	0x000090a0
        /*0970*/ 	.word	0x00000000
        /*0974*/ 	.word	0x00000000
        /*0978*/ 	.short	0x010a
        /*097a*/ 	.byte	0xff
	.zero		1


	//   ....[136]....
        /*097c*/ 	.word	0x00009100
        /*0980*/ 	.word	0x00000000
        /*0984*/ 	.word	0x00000000
        /*0988*/ 	.short	0x010a
        /*098a*/ 	.byte	0xff
	.zero		1


	//   ....[137]....
        /*098c*/ 	.word	0x00009160
        /*0990*/ 	.word	0x00000000
        /*0994*/ 	.word	0x00000000
        /*0998*/ 	.short	0x010a
        /*099a*/ 	.byte	0xff
	.zero		1


	//   ....[138]....
        /*099c*/ 	.word	0x000091c0
        /*09a0*/ 	.word	0x00000000
        /*09a4*/ 	.word	0x00000000
        /*09a8*/ 	.short	0x010a
        /*09aa*/ 	.byte	0xff
	.zero		1


	//   ....[139]....
        /*09ac*/ 	.word	0x00009220
        /*09b0*/ 	.word	0x00000000
        /*09b4*/ 	.word	0x00000000
        /*09b8*/ 	.short	0x010a
        /*09ba*/ 	.byte	0xff
	.zero		1


	//   ....[140]....
        /*09bc*/ 	.word	0x00009280
        /*09c0*/ 	.word	0x00000004
        /*09c4*/ 	.word	0x00000158
        /*09c8*/ 	.short	0x010a
        /*09ca*/ 	.byte	0xff
	.zero		1


	//   ....[141]....
        /*09cc*/ 	.word	0x000092e0
        /*09d0*/ 	.word	0x00000004
        /*09d4*/ 	.word	0x00000150
        /*09d8*/ 	.short	0x010a
        /*09da*/ 	.byte	0xff
	.zero		1


	//   ....[142]....
        /*09dc*/ 	.word	0x00009340
        /*09e0*/ 	.word	0x00000005
        /*09e4*/ 	.word	0x00000008
        /*09e8*/ 	.short	0x010a
        /*09ea*/ 	.byte	0xff
	.zero		1


	//   ....[143]....
        /*09ec*/ 	.word	0x00009420
        /*09f0*/ 	.word	0x00000003
        /*09f4*/ 	.word	0x00000008
        /*09f8*/ 	.short	0x010a
        /*09fa*/ 	.byte	0xff
	.zero		1


	//   ....[144]....
        /*09fc*/ 	.word	0x00009480
        /*0a00*/ 	.word	0x00000004
        /*0a04*/ 	.word	0x00000150
        /*0a08*/ 	.short	0x010a
        /*0a0a*/ 	.byte	0xff
	.zero		1


	//   ....[145]....
        /*0a0c*/ 	.word	0x000094e0
        /*0a10*/ 	.word	0x00000004
        /*0a14*/ 	.word	0x00000170
        /*0a18*/ 	.short	0x010a
        /*0a1a*/ 	.byte	0xff
	.zero		1


	//   ....[146]....
        /*0a1c*/ 	.word	0x00009540
        /*0a20*/ 	.word	0x00000004
        /*0a24*/ 	.word	0x00000000
        /*0a28*/ 	.short	0x010a
        /*0a2a*/ 	.byte	0xff
	.zero		1


	//   ....[147]....
        /*0a2c*/ 	.word	0x000095a0
        /*0a30*/ 	.word	0x00000000
        /*0a34*/ 	.word	0x00000000
        /*0a38*/ 	.short	0x010a
        /*0a3a*/ 	.byte	0xff
	.zero		1


	//   ....[148]....
        /*0a3c*/ 	.word	0x00009600
        /*0a40*/ 	.word	0x00000000
        /*0a44*/ 	.word	0x00000180
        /*0a48*/ 	.short	0x010a
        /*0a4a*/ 	.byte	0xff
	.zero		1


	//   ....[149]....
        /*0a4c*/ 	.word	0x00009660
        /*0a50*/ 	.word	0x00000000
        /*0a54*/ 	.word	0x00000150
        /*0a58*/ 	.short	0x010a
        /*0a5a*/ 	.byte	0xff
	.zero		1


	//   ....[150]....
        /*0a5c*/ 	.word	0x000096c0
        /*0a60*/ 	.word	0x00000000
        /*0a64*/ 	.word	0x00000148
        /*0a68*/ 	.short	0x010a
        /*0a6a*/ 	.byte	0xff
	.zero		1


	//   ....[151]....
        /*0a6c*/ 	.word	0x00009720
        /*0a70*/ 	.word	0x00000002
        /*0a74*/ 	.word	0x00000128
        /*0a78*/ 	.short	0x010a
        /*0a7a*/ 	.byte	0xff
	.zero		1


	//   ....[152]....
        /*0a7c*/ 	.word	0x00009780
        /*0a80*/ 	.word	0x00000000
        /*0a84*/ 	.word	0x00000128
        /*0a88*/ 	.short	0x010a
        /*0a8a*/ 	.byte	0xff
	.zero		1


	//   ....[153]....
        /*0a8c*/ 	.word	0x000097e0
        /*0a90*/ 	.word	0x00000000
        /*0a94*/ 	.word	0x00000000
        /*0a98*/ 	.short	0x010a
        /*0a9a*/ 	.byte	0xff
	.zero		1


	//   ....[154]....
        /*0a9c*/ 	.word	0x00009840
        /*0aa0*/ 	.word	0x00000000
        /*0aa4*/ 	.word	0x00000000
        /*0aa8*/ 	.short	0x010a
        /*0aaa*/ 	.byte	0xff
	.zero		1


	//   ....[155]....
        /*0aac*/ 	.word	0x000098a0
        /*0ab0*/ 	.word	0x00000000
        /*0ab4*/ 	.word	0x00000150
        /*0ab8*/ 	.short	0x010a
        /*0aba*/ 	.byte	0xff
	.zero		1


	//   ....[156]....
        /*0abc*/ 	.word	0x000098f0
        /*0ac0*/ 	.word	0x00000000
        /*0ac4*/ 	.word	0x00000110
        /*0ac8*/ 	.short	0x010a
        /*0aca*/ 	.byte	0xff
	.zero		1


	//   ....[157]....
        /*0acc*/ 	.word	0x00009940
        /*0ad0*/ 	.word	0x0000003a
        /*0ad4*/ 	.word	0x00000160
        /*0ad8*/ 	.short	0x010a
        /*0ada*/ 	.byte	0xff
	.zero		1


	//   ....[158]....
        /*0adc*/ 	.word	0x00009990
        /*0ae0*/ 	.word	0x00000003
        /*0ae4*/ 	.word	0x00000110
        /*0ae8*/ 	.short	0x010a
        /*0aea*/ 	.byte	0xff
	.zero		1


	//----- nvinfo : EIATTR_NUM_MBARRIERS
	.align		4
.L_47:
        /*0aec*/ 	.byte	0x03, 0x38
        /*0aee*/ 	.short	0x0031


	//----- nvinfo : EIATTR_EXIT_INSTR_OFFSETS
	.align		4
        /*0af0*/ 	.byte	0x04, 0x1c
        /*0af2*/ 	.short	(.L_49 - .L_48)


	//   ....[0]....
.L_48:
        /*0af4*/ 	.word	0x00003960


	//   ....[1]....
        /*0af8*/ 	.word	0x00003c10


	//   ....[2]....
        /*0afc*/ 	.word	0x00003c70


	//   ....[3]....
        /*0b00*/ 	.word	0x00004f30


	//   ....[4]....
        /*0b04*/ 	.word	0x00006240


	//   ....[5]....
        /*0b08*/ 	.word	0x00006280


	//   ....[6]....
        /*0b0c*/ 	.word	0x00008a10


	//   ....[7]....
        /*0b10*/ 	.word	0x00008a90


	//   ....[8]....
        /*0b14*/ 	.word	0x00008ac0


	//   ....[9]....
        /*0b18*/ 	.word	0x00008b40


	//----- nvinfo : EIATTR_MAX_THREADS
	.align		4
.L_49:
        /*0b1c*/ 	.byte	0x04, 0x05
        /*0b1e*/ 	.short	(.L_51 - .L_50)
.L_50:
        /*0b20*/ 	.word	0x00000100
        /*0b24*/ 	.word	0x00000001
        /*0b28*/ 	.word	0x00000001


	//----- nvinfo : EIATTR_CRS_STACK_SIZE
	.align		4
.L_51:
        /*0b2c*/ 	.byte	0x04, 0x1e
        /*0b2e*/ 	.short	(.L_53 - .L_52)
.L_52:
        /*0b30*/ 	.word	0x00000000


	//----- nvinfo : EIATTR_CBANK_PARAM_SIZE
	.align		4
.L_53:
        /*0b34*/ 	.byte	0x03, 0x19
        /*0b36*/ 	.short	0x0900


	//----- nvinfo : EIATTR_PARAM_CBANK
	.align		4
        /*0b38*/ 	.byte	0x04, 0x0a
        /*0b3a*/ 	.short	(.L_55 - .L_54)
	.align		4
.L_54:
        /*0b3c*/ 	.word	index@(.nv.constant0._ZN7cutlass13device_kernelINS_4conv6kernel13ConvUniversalINS1_16ConvProblemShapeILNS1_8OperatorE0ELi3EEENS1_10collective14CollectiveConvINS1_47MainloopSm100TmaUmmaWarpSpecializedImplicitGemmILS5_0ELi17ELi3ELi1ELi2EN4cute5tupleIJNSA_1CILi2EEENSC_ILi1EEESE_EEEEENSB_IJNSC_ILi128EEENSC_ILi64EEENSB_IJSI_EEEEEENS_10bfloat16_tESL_NSA_8TiledMMAINSA_8MMA_AtomIJNSA_26SM100_MMA_F16BF16_2x1SM_SSISL_SL_fLi128ELi64ELNSA_4UMMA5MajorE0ELSQ_0ELNSP_7ScaleInE0ELSR_0EEEEEENSA_6LayoutINSB_IJSE_SE_SE_EEENSB_IJNSC_ILi0EEESW_SW_EEEEENSB_IJNSA_10UnderscoreESZ_SZ_EEEEENS7_6detail27Sm100ImplicitGemmTileTraitsINSA_25SM100_TMA_2SM_LOAD_IM2COLENSA_14ComposedLayoutINSA_7SwizzleILi3ELi4ELi3EEENSA_18smem_ptr_flag_bitsILi16EEENSU_INSB_IJNSC_ILi8EEESI_EEENSB_IJSI_SE_EEEEEEEvEENS13_INSA_18SM100_TMA_2SM_LOADES1E_vEEEENS_8epilogue10collective18CollectiveEpilogueINS1J_23Sm100TmaWarpSpecializedILi3ELi2ELi16ELb1ELb0EEEJNSB_IJSI_SI_SJ_EEENSB_IJNSU_ISI_SE_EENSU_INSB_IJNSC_ILi16EEESD_EEENSB_IJSE_NSC_ILi32EEEEEEEEEEESL_NSB_IJNSB_IJllllEEESE_SW_EEESL_S1X_NS1J_6fusion15FusionCallbacksIS1N_NS1Y_17LinearCombinationISL_fSL_fLNS_15FloatRoundStyleE2EEES1O_S1V_JEEENSA_5SM1004TMEM4LOAD26SM100_TMEM_LOAD_32dp32b16xENSA_20SM90_TMA_LOAD_IM2COLENS15_INS16_ILi1ELi4ELi3EEES19_NSU_INSB_IJS1A_S1Q_EEENSB_IJS1Q_SE_EEEEEEENSA_39AutoVectorizingCopyWithAssumedAlignmentILi128EEENSA_21SM90_TMA_STORE_IM2COLES2D_S2F_S2F_EEEvvEEEEvNT_6ParamsE)
        /*0b40*/ 	.short	0x0380
        /*0b42*/ 	.short	0x0900


	//----- nvinfo : EIATTR_SW_WAR
	.align		4
.L_55:
        /*0b44*/ 	.byte	0x04, 0x36
        /*0b46*/ 	.short	(.L_57 - .L_56)
.L_56:
        /*0b48*/ 	.word	0x00000008
.L_57:


//--------------------- .nv.callgraph             --------------------------
	.section	.nv.callgraph,"",@"SHT_CUDA_CALLGRAPH"
	.align	4
	.sectionentsize	8
	.align		4
        /*0000*/ 	.word	0x00000000
	.align		4
        /*0004*/ 	.word	0xffffffff
	.align		4
        /*0008*/ 	.word	index@(_ZN7cutlass13device_kernelINS_4conv6kernel13ConvUniversalINS1_16ConvProblemShapeILNS1_8OperatorE0ELi3EEENS1_10collective14CollectiveConvINS1_47MainloopSm100TmaUmmaWarpSpecializedImplicitGemmILS5_0ELi17ELi3ELi1ELi2EN4cute5tupleIJNSA_1CILi2EEENSC_ILi1EEESE_EEEEENSB_IJNSC_ILi128EEENSC_ILi64EEENSB_IJSI_EEEEEENS_10bfloat16_tESL_NSA_8TiledMMAINSA_8MMA_AtomIJNSA_26SM100_MMA_F16BF16_2x1SM_SSISL_SL_fLi128ELi64ELNSA_4UMMA5MajorE0ELSQ_0ELNSP_7ScaleInE0ELSR_0EEEEEENSA_6LayoutINSB_IJSE_SE_SE_EEENSB_IJNSC_ILi0EEESW_SW_EEEEENSB_IJNSA_10UnderscoreESZ_SZ_EEEEENS7_6detail27Sm100ImplicitGemmTileTraitsINSA_25SM100_TMA_2SM_LOAD_IM2COLENSA_14ComposedLayoutINSA_7SwizzleILi3ELi4ELi3EEENSA_18smem_ptr_flag_bitsILi16EEENSU_INSB_IJNSC_ILi8EEESI_EEENSB_IJSI_SE_EEEEEEEvEENS13_INSA_18SM100_TMA_2SM_LOADES1E_vEEEENS_8epilogue10collective18CollectiveEpilogueINS1J_23Sm100TmaWarpSpecializedILi3ELi2ELi16ELb1ELb0EEEJNSB_IJSI_SI_SJ_EEENSB_IJNSU_ISI_SE_EENSU_INSB_IJNSC_ILi16EEESD_EEENSB_IJSE_NSC_ILi32EEEEEEEEEEESL_NSB_IJNSB_IJllllEEESE_SW_EEESL_S1X_NS1J_6fusion15FusionCallbacksIS1N_NS1Y_17LinearCombinationISL_fSL_fLNS_15FloatRoundStyleE2EEES1O_S1V_JEEENSA_5SM1004TMEM4LOAD26SM100_TMEM_LOAD_32dp32b16xENSA_20SM90_TMA_LOAD_IM2COLENS15_INS16_ILi1ELi4ELi3EEES19_NSU_INSB_IJS1A_S1Q_EEENSB_IJS1Q_SE_EEEEEEENSA_39AutoVectorizingCopyWithAssumedAlignmentILi128EEENSA_21SM90_TMA_STORE_IM2COLES2D_S2F_S2F_EEEvvEEEEvNT_6ParamsE)
	.align		4
        /*000c*/ 	.word	index@(__assertfail)
	.align		4
        /*0010*/ 	.word	0x00000000
	.align		4
        /*0014*/ 	.word	0xfffffffe
	.align		4
        /*0018*/ 	.word	0x00000000
	.align		4
        /*001c*/ 	.word	0xfffffffd
	.align		4
        /*0020*/ 	.word	0x00000000
	.align		4
        /*0024*/ 	.word	0xfffffffc


//--------------------- .nv.constant4             --------------------------
	.section	.nv.constant4,"a",@progbits
	.align	8
	.align		8
.nv.constant4:
        /*0000*/ 	.dword	__assertfail
	.align		8
        /*0008*/ 	.dword	__unnamed_1
	.align		8
        /*0010*/ 	.dword	__unnamed_2
	.align		8
        /*0018*/ 	.dword	_ZN39_INTERNAL_9e4dee86_4_k_cu_a01af86d_32414cuda3std3__45__cpo5beginE
	.align		8
        /*0020*/ 	.dword	_ZN39_INTERNAL_9e4dee86_4_k_cu_a01af86d_32414cuda3std3__45__cpo3endE
	.align		8
        /*0028*/ 	.dword	_ZN39_INTERNAL_9e4dee86_4_k_cu_a01af86d_32414cuda3std3__45__cpo6cbeginE
	.align		8
        /*0030*/ 	.dword	_ZN39_INTERNAL_9e4dee86_4_k_cu_a01af86d_32414cuda3std3__45__cpo4cendE
	.align		8
        /*0038*/ 	.dword	_ZN39_INTERNAL_9e4dee86_4_k_cu_a01af86d_32414cuda3std3__441_GLOBAL__N__9e4dee86_4_k_cu_a01af86d_32416ignoreE
	.align		8
        /*0040*/ 	.dword	_ZN39_INTERNAL_9e4dee86_4_k_cu_a01af86d_32414cuda3std3__419piecewise_constructE
	.align		8
        /*0048*/ 	.dword	_ZN39_INTERNAL_9e4dee86_4_k_cu_a01af86d_32414cuda3std3__48in_placeE
	.align		8
        /*0050*/ 	.dword	_ZN39_INTERNAL_9e4dee86_4_k_cu_a01af86d_32414cuda3std6ranges3__45__cpo4swapE
	.align		8
        /*0058*/ 	.dword	_ZN39_INTERNAL_9e4dee86_4_k_cu_a01af86d_32414cuda3std6ranges3__45__cpo9iter_moveE
	.align		8
        /*0060*/ 	.dword	_ZN39_INTERNAL_9e4dee86_4_k_cu_a01af86d_32414cute7productE
	.align		8
        /*0068*/ 	.dword	_ZN39_INTERNAL_9e4dee86_4_k_cu_a01af86d_32414cute1_E
	.align		8
        /*0070*/ 	.dword	$str$27
	.align		8
        /*0078*/ 	.dword	$str$28
	.align		8
        /*0080*/ 	.dword	$str$29
	.align		8
        /*0088*/ 	.dword	$str$30


//--------------------- .text._ZN7cutlass13device_kernelINS_4conv6kernel13ConvUniversalINS1_16ConvProblemShapeILNS1_8OperatorE0ELi3EEENS1_10collective14CollectiveConvINS1_47MainloopSm100TmaUmmaWarpSpecializedImplicitGemmILS5_0ELi17ELi3ELi1ELi2EN4cute5tupleIJNSA_1CILi2EEENSC_ILi1EEESE_EEEEENSB_IJNSC_ILi128EEENSC_ILi64EEENSB_IJSI_EEEEEENS_10bfloat16_tESL_NSA_8TiledMMAINSA_8MMA_AtomIJNSA_26SM100_MMA_F16BF16_2x1SM_SSISL_SL_fLi128ELi64ELNSA_4UMMA5MajorE0ELSQ_0ELNSP_7ScaleInE0ELSR_0EEEEEENSA_6LayoutINSB_IJSE_SE_SE_EEENSB_IJNSC_ILi0EEESW_SW_EEEEENSB_IJNSA_10UnderscoreESZ_SZ_EEEEENS7_6detail27Sm100ImplicitGemmTileTraitsINSA_25SM100_TMA_2SM_LOAD_IM2COLENSA_14ComposedLayoutINSA_7SwizzleILi3ELi4ELi3EEENSA_18smem_ptr_flag_bitsILi16EEENSU_INSB_IJNSC_ILi8EEESI_EEENSB_IJSI_SE_EEEEEEEvEENS13_INSA_18SM100_TMA_2SM_LOADES1E_vEEEENS_8epilogue10collective18CollectiveEpilogueINS1J_23Sm100TmaWarpSpecializedILi3ELi2ELi16ELb1ELb0EEEJNSB_IJSI_SI_SJ_EEENSB_IJNSU_ISI_SE_EENSU_INSB_IJNSC_ILi16EEESD_EEENSB_IJSE_NSC_ILi32EEEEEEEEEEESL_NSB_IJNSB_IJllllEEESE_SW_EEESL_S1X_NS1J_6fusion15FusionCallbacksIS1N_NS1Y_17LinearCombinationISL_fSL_fLNS_15FloatRoundStyleE2EEES1O_S1V_JEEENSA_5SM1004TMEM4LOAD26SM100_TMEM_LOAD_32dp32b16xENSA_20SM90_TMA_LOAD_IM2COLENS15_INS16_ILi1ELi4ELi3EEES19_NSU_INSB_IJS1A_S1Q_EEENSB_IJS1Q_SE_EEEEEEENSA_39AutoVectorizingCopyWithAssumedAlignmentILi128EEENSA_21SM90_TMA_STORE_IM2COLES2D_S2F_S2F_EEEvvEEEEvNT_6ParamsE --------------------------
	.section	.text._ZN7cutlass13device_kernelINS_4conv6kernel13ConvUniversalINS1_16ConvProblemShapeILNS1_8OperatorE0ELi3EEENS1_10collective14CollectiveConvINS1_47MainloopSm100TmaUmmaWarpSpecializedImplicitGemmILS5_0ELi17ELi3ELi1ELi2EN4cute5tupleIJNSA_1CILi2EEENSC_ILi1EEESE_EEEEENSB_IJNSC_ILi128EEENSC_ILi64EEENSB_IJSI_EEEEEENS_10bfloat16_tESL_NSA_8TiledMMAINSA_8MMA_AtomIJNSA_26SM100_MMA_F16BF16_2x1SM_SSISL_SL_fLi128ELi64ELNSA_4UMMA5MajorE0ELSQ_0ELNSP_7ScaleInE0ELSR_0EEEEEENSA_6LayoutINSB_IJSE_SE_SE_EEENSB_IJNSC_ILi0EEESW_SW_EEEEENSB_IJNSA_10UnderscoreESZ_SZ_EEEEENS7_6detail27Sm100ImplicitGemmTileTraitsINSA_25SM100_TMA_2SM_LOAD_IM2COLENSA_14ComposedLayoutINSA_7SwizzleILi3ELi4ELi3EEENSA_18smem_ptr_flag_bitsILi16EEENSU_INSB_IJNSC_ILi8EEESI_EEENSB_IJSI_SE_EEEEEEEvEENS13_INSA_18SM100_TMA_2SM_LOADES1E_vEEEENS_8epilogue10collective18CollectiveEpilogueINS1J_23Sm100TmaWarpSpecializedILi3ELi2ELi16ELb1ELb0EEEJNSB_IJSI_SI_SJ_EEENSB_IJNSU_ISI_SE_EENSU_INSB_IJNSC_ILi16EEESD_EEENSB_IJSE_NSC_ILi32EEEEEEEEEEESL_NSB_IJNSB_IJllllEEESE_SW_EEESL_S1X_NS1J_6fusion15FusionCallbacksIS1N_NS1Y_17LinearCombinationISL_fSL_fLNS_15FloatRoundStyleE2EEES1O_S1V_JEEENSA_5SM1004TMEM4LOAD26SM100_TMEM_LOAD_32dp32b16xENSA_20SM90_TMA_LOAD_IM2COLENS15_INS16_ILi1ELi4ELi3EEES19_NSU_INSB_IJS1A_S1Q_EEENSB_IJS1Q_SE_EEEEEEENSA_39AutoVectorizingCopyWithAssumedAlignmentILi128EEENSA_21SM90_TMA_STORE_IM2COLES2D_S2F_S2F_EEEvvEEEEvNT_6ParamsE,"ax",@progbits
	.align	128
.text._ZN7cutlass13device_kernelINS_4conv6kernel13ConvUniversalINS1_16ConvProblemShapeILNS1_8OperatorE0ELi3EEENS1_10collective14CollectiveConvINS1_47MainloopSm100TmaUmmaWarpSpecializedImplicitGemmILS5_0ELi17ELi3ELi1ELi2EN4cute5tupleIJNSA_1CILi2EEENSC_ILi1EEESE_EEEEENSB_IJNSC_ILi128EEENSC_ILi64EEENSB_IJSI_EEEEEENS_10bfloat16_tESL_NSA_8TiledMMAINSA_8MMA_AtomIJNSA_26SM100_MMA_F16BF16_2x1SM_SSISL_SL_fLi128ELi64ELNSA_4UMMA5MajorE0ELSQ_0ELNSP_7ScaleInE0ELSR_0EEEEEENSA_6LayoutINSB_IJSE_SE_SE_EEENSB_IJNSC_ILi0EEESW_SW_EEEEENSB_IJNSA_10UnderscoreESZ_SZ_EEEEENS7_6detail27Sm100ImplicitGemmTileTraitsINSA_25SM100_TMA_2SM_LOAD_IM2COLENSA_14ComposedLayoutINSA_7SwizzleILi3ELi4ELi3EEENSA_18smem_ptr_flag_bitsILi16EEENSU_INSB_IJNSC_ILi8EEESI_EEENSB_IJSI_SE_EEEEEEEvEENS13_INSA_18SM100_TMA_2SM_LOADES1E_vEEEENS_8epilogue10collective18CollectiveEpilogueINS1J_23Sm100TmaWarpSpecializedILi3ELi2ELi16ELb1ELb0EEEJNSB_IJSI_SI_SJ_EEENSB_IJNSU_ISI_SE_EENSU_INSB_IJNSC_ILi16EEESD_EEENSB_IJSE_NSC_ILi32EEEEEEEEEEESL_NSB_IJNSB_IJllllEEESE_SW_EEESL_S1X_NS1J_6fusion15FusionCallbacksIS1N_NS1Y_17LinearCombinationISL_fSL_fLNS_15FloatRoundStyleE2EEES1O_S1V_JEEENSA_5SM1004TMEM4LOAD26SM100_TMEM_LOAD_32dp32b16xENSA_20SM90_TMA_LOAD_IM2COLENS15_INS16_ILi1ELi4ELi3EEES19_NSU_INSB_IJS1A_S1Q_EEENSB_IJS1Q_SE_EEEEEEENSA_39AutoVectorizingCopyWithAssumedAlignmentILi128EEENSA_21SM90_TMA_STORE_IM2COLES2D_S2F_S2F_EEEvvEEEEvNT_6ParamsE:
        .type           _ZN7cutlass13device_kernelINS_4conv6kernel13ConvUniversalINS1_16ConvProblemShapeILNS1_8OperatorE0ELi3EEENS1_10collective14CollectiveConvINS1_47MainloopSm100TmaUmmaWarpSpecializedImplicitGemmILS5_0ELi17ELi3ELi1ELi2EN4cute5tupleIJNSA_1CILi2EEENSC_ILi1EEESE_EEEEENSB_IJNSC_ILi128EEENSC_ILi64EEENSB_IJSI_EEEEEENS_10bfloat16_tESL_NSA_8TiledMMAINSA_8MMA_AtomIJNSA_26SM100_MMA_F16BF16_2x1SM_SSISL_SL_fLi128ELi64ELNSA_4UMMA5MajorE0ELSQ_0ELNSP_7ScaleInE0ELSR_0EEEEEENSA_6LayoutINSB_IJSE_SE_SE_EEENSB_IJNSC_ILi0EEESW_SW_EEEEENSB_IJNSA_10UnderscoreESZ_SZ_EEEEENS7_6detail27Sm100ImplicitGemmTileTraitsINSA_25SM100_TMA_2SM_LOAD_IM2COLENSA_14ComposedLayoutINSA_7SwizzleILi3ELi4ELi3EEENSA_18smem_ptr_flag_bitsILi16EEENSU_INSB_IJNSC_ILi8EEESI_EEENSB_IJSI_SE_EEEEEEEvEENS13_INSA_18SM100_TMA_2SM_LOADES1E_vEEEENS_8epilogue10collective18CollectiveEpilogueINS1J_23Sm100TmaWarpSpecializedILi3ELi2ELi16ELb1ELb0EEEJNSB_IJSI_SI_SJ_EEENSB_IJNSU_ISI_SE_EENSU_INSB_IJNSC_ILi16EEESD_EEENSB_IJSE_NSC_ILi32EEEEEEEEEEESL_NSB_IJNSB_IJllllEEESE_SW_EEESL_S1X_NS1J_6fusion15FusionCallbacksIS1N_NS1Y_17LinearCombinationISL_fSL_fLNS_15FloatRoundStyleE2EEES1O_S1V_JEEENSA_5SM1004TMEM4LOAD26SM100_TMEM_LOAD_32dp32b16xENSA_20SM90_TMA_LOAD_IM2COLENS15_INS16_ILi1ELi4ELi3EEES19_NSU_INSB_IJS1A_S1Q_EEENSB_IJS1Q_SE_EEEEEEENSA_39AutoVectorizingCopyWithAssumedAlignmentILi128EEENSA_21SM90_TMA_STORE_IM2COLES2D_S2F_S2F_EEEvvEEEEvNT_6ParamsE,@function
        .size           _ZN7cutlass13device_kernelINS_4conv6kernel13ConvUniversalINS1_16ConvProblemShapeILNS1_8OperatorE0ELi3EEENS1_10collective14CollectiveConvINS1_47MainloopSm100TmaUmmaWarpSpecializedImplicitGemmILS5_0ELi17ELi3ELi1ELi2EN4cute5tupleIJNSA_1CILi2EEENSC_ILi1EEESE_EEEEENSB_IJNSC_ILi128EEENSC_ILi64EEENSB_IJSI_EEEEEENS_10bfloat16_tESL_NSA_8TiledMMAINSA_8MMA_AtomIJNSA_26SM100_MMA_F16BF16_2x1SM_SSISL_SL_fLi128ELi64ELNSA_4UMMA5MajorE0ELSQ_0ELNSP_7ScaleInE0ELSR_0EEEEEENSA_6LayoutINSB_IJSE_SE_SE_EEENSB_IJNSC_ILi0EEESW_SW_EEEEENSB_IJNSA_10UnderscoreESZ_SZ_EEEEENS7_6detail27Sm100ImplicitGemmTileTraitsINSA_25SM100_TMA_2SM_LOAD_IM2COLENSA_14ComposedLayoutINSA_7SwizzleILi3ELi4ELi3EEENSA_18smem_ptr_flag_bitsILi16EEENSU_INSB_IJNSC_ILi8EEESI_EEENSB_IJSI_SE_EEEEEEEvEENS13_INSA_18SM100_TMA_2SM_LOADES1E_vEEEENS_8epilogue10collective18CollectiveEpilogueINS1J_23Sm100TmaWarpSpecializedILi3ELi2ELi16ELb1ELb0EEEJNSB_IJSI_SI_SJ_EEENSB_IJNSU_ISI_SE_EENSU_INSB_IJNSC_ILi16EEESD_EEENSB_IJSE_NSC_ILi32EEEEEEEEEEESL_NSB_IJNSB_IJllllEEESE_SW_EEESL_S1X_NS1J_6fusion15FusionCallbacksIS1N_NS1Y_17LinearCombinationISL_fSL_fLNS_15FloatRoundStyleE2EEES1O_S1V_JEEENSA_5SM1004TMEM4LOAD26SM100_TMEM_LOAD_32dp32b16xENSA_20SM90_TMA_LOAD_IM2COLENS15_INS16_ILi1ELi4ELi3EEES19_NSU_INSB_IJS1A_S1Q_EEENSB_IJS1Q_SE_EEEEEEENSA_39AutoVectorizingCopyWithAssumedAlignmentILi128EEENSA_21SM90_TMA_STORE_IM2COLES2D_S2F_S2F_EEEvvEEEEvNT_6ParamsE,(.L_x_205 - _ZN7cutlass13device_kernelINS_4conv6kernel13ConvUniversalINS1_16ConvProblemShapeILNS1_8OperatorE0ELi3EEENS1_10collective14CollectiveConvINS1_47MainloopSm100TmaUmmaWarpSpecializedImplicitGemmILS5_0ELi17ELi3ELi1ELi2EN4cute5tupleIJNSA_1CILi2EEENSC_ILi1EEESE_EEEEENSB_IJNSC_ILi128EEENSC_ILi64EEENSB_IJSI_EEEEEENS_10bfloat16_tESL_NSA_8TiledMMAINSA_8MMA_AtomIJNSA_26SM100_MMA_F16BF16_2x1SM_SSISL_SL_fLi128ELi64ELNSA_4UMMA5MajorE0ELSQ_0ELNSP_7ScaleInE0ELSR_0EEEEEENSA_6LayoutINSB_IJSE_SE_SE_EEENSB_IJNSC_ILi0EEESW_SW_EEEEENSB_IJNSA_10UnderscoreESZ_SZ_EEEEENS7_6detail27Sm100ImplicitGemmTileTraitsINSA_25SM100_TMA_2SM_LOAD_IM2COLENSA_14ComposedLayoutINSA_7SwizzleILi3ELi4ELi3EEENSA_18smem_ptr_flag_bitsILi16EEENSU_INSB_IJNSC_ILi8EEESI_EEENSB_IJSI_SE_EEEEEEEvEENS13_INSA_18SM100_TMA_2SM_LOADES1E_vEEEENS_8epilogue10collective18CollectiveEpilogueINS1J_23Sm100TmaWarpSpecializedILi3ELi2ELi16ELb1ELb0EEEJNSB_IJSI_SI_SJ_EEENSB_IJNSU_ISI_SE_EENSU_INSB_IJNSC_ILi16EEESD_EEENSB_IJSE_NSC_ILi32EEEEEEEEEEESL_NSB_IJNSB_IJllllEEESE_SW_EEESL_S1X_NS1J_6fusion15FusionCallbacksIS1N_NS1Y_17LinearCombinationISL_fSL_fLNS_15FloatRoundStyleE2EEES1O_S1V_JEEENSA_5SM1004TMEM4LOAD26SM100_TMEM_LOAD_32dp32b16xENSA_20SM90_TMA_LOAD_IM2COLENS15_INS16_ILi1ELi4ELi3EEES19_NSU_INSB_IJS1A_S1Q_EEENSB_IJS1Q_SE_EEEEEEENSA_39AutoVectorizingCopyWithAssumedAlignmentILi128EEENSA_21SM90_TMA_STORE_IM2COLES2D_S2F_S2F_EEEvvEEEEvNT_6ParamsE)
        .other          _ZN7cutlass13device_kernelINS_4conv6kernel13ConvUniversalINS1_16ConvProblemShapeILNS1_8OperatorE0ELi3EEENS1_10collective14CollectiveConvINS1_47MainloopSm100TmaUmmaWarpSpecializedImplicitGemmILS5_0ELi17ELi3ELi1ELi2EN4cute5tupleIJNSA_1CILi2EEENSC_ILi1EEESE_EEEEENSB_IJNSC_ILi128EEENSC_ILi64EEENSB_IJSI_EEEEEENS_10bfloat16_tESL_NSA_8TiledMMAINSA_8MMA_AtomIJNSA_26SM100_MMA_F16BF16_2x1SM_SSISL_SL_fLi128ELi64ELNSA_4UMMA5MajorE0ELSQ_0ELNSP_7ScaleInE0ELSR_0EEEEEENSA_6LayoutINSB_IJSE_SE_SE_EEENSB_IJNSC_ILi0EEESW_SW_EEEEENSB_IJNSA_10UnderscoreESZ_SZ_EEEEENS7_6detail27Sm100ImplicitGemmTileTraitsINSA_25SM100_TMA_2SM_LOAD_IM2COLENSA_14ComposedLayoutINSA_7SwizzleILi3ELi4ELi3EEENSA_18smem_ptr_flag_bitsILi16EEENSU_INSB_IJNSC_ILi8EEESI_EEENSB_IJSI_SE_EEEEEEEvEENS13_INSA_18SM100_TMA_2SM_LOADES1E_vEEEENS_8epilogue10collective18CollectiveEpilogueINS1J_23Sm100TmaWarpSpecializedILi3ELi2ELi16ELb1ELb0EEEJNSB_IJSI_SI_SJ_EEENSB_IJNSU_ISI_SE_EENSU_INSB_IJNSC_ILi16EEESD_EEENSB_IJSE_NSC_ILi32EEEEEEEEEEESL_NSB_IJNSB_IJllllEEESE_SW_EEESL_S1X_NS1J_6fusion15FusionCallbacksIS1N_NS1Y_17LinearCombinationISL_fSL_fLNS_15FloatRoundStyleE2EEES1O_S1V_JEEENSA_5SM1004TMEM4LOAD26SM100_TMEM_LOAD_32dp32b16xENSA_20SM90_TMA_LOAD_IM2COLENS15_INS16_ILi1ELi4ELi3EEES19_NSU_INSB_IJS1A_S1Q_EEENSB_IJS1Q_SE_EEEEEEENSA_39AutoVectorizingCopyWithAssumedAlignmentILi128EEENSA_21SM90_TMA_STORE_IM2COLES2D_S2F_S2F_EEEvvEEEEvNT_6ParamsE,@"STO_CUDA_ENTRY STV_DEFAULT"
_ZN7cutlass13device_kernelINS_4conv6kernel13ConvUniversalINS1_16ConvProblemShapeILNS1_8OperatorE0ELi3EEENS1_10collective14CollectiveConvINS1_47MainloopSm100TmaUmmaWarpSpecializedImplicitGemmILS5_0ELi17ELi3ELi1ELi2EN4cute5tupleIJNSA_1CILi2EEENSC_ILi1EEESE_EEEEENSB_IJNSC_ILi128EEENSC_ILi64EEENSB_IJSI_EEEEEENS_10bfloat16_tESL_NSA_8TiledMMAINSA_8MMA_AtomIJNSA_26SM100_MMA_F16BF16_2x1SM_SSISL_SL_fLi128ELi64ELNSA_4UMMA5MajorE0ELSQ_0ELNSP_7ScaleInE0ELSR_0EEEEEENSA_6LayoutINSB_IJSE_SE_SE_EEENSB_IJNSC_ILi0EEESW_SW_EEEEENSB_IJNSA_10UnderscoreESZ_SZ_EEEEENS7_6detail27Sm100ImplicitGemmTileTraitsINSA_25SM100_TMA_2SM_LOAD_IM2COLENSA_14ComposedLayoutINSA_7SwizzleILi3ELi4ELi3EEENSA_18smem_ptr_flag_bitsILi16EEENSU_INSB_IJNSC_ILi8EEESI_EEENSB_IJSI_SE_EEEEEEEvEENS13_INSA_18SM100_TMA_2SM_LOADES1E_vEEEENS_8epilogue10collective18CollectiveEpilogueINS1J_23Sm100TmaWarpSpecializedILi3ELi2ELi16ELb1ELb0EEEJNSB_IJSI_SI_SJ_EEENSB_IJNSU_ISI_SE_EENSU_INSB_IJNSC_ILi16EEESD_EEENSB_IJSE_NSC_ILi32EEEEEEEEEEESL_NSB_IJNSB_IJllllEEESE_SW_EEESL_S1X_NS1J_6fusion15FusionCallbacksIS1N_NS1Y_17LinearCombinationISL_fSL_fLNS_15FloatRoundStyleE2EEES1O_S1V_JEEENSA_5SM1004TMEM4LOAD26SM100_TMEM_LOAD_32dp32b16xENSA_20SM90_TMA_LOAD_IM2COLENS15_INS16_ILi1ELi4ELi3EEES19_NSU_INSB_IJS1A_S1Q_EEENSB_IJS1Q_SE_EEEEEEENSA_39AutoVectorizingCopyWithAssumedAlignmentILi128EEENSA_21SM90_TMA_STORE_IM2COLES2D_S2F_S2F_EEEvvEEEEvNT_6ParamsE:
[----:B------:R-:W1:Y:S01]  /*0000*/  LDC R1, c[0x0][0x37c] ;  /* 0x0000df00ff017b82 */ /* 0x000e620000000800 */
[----:B------:R-:W2:Y:S01]  /*0010*/  S2R R53, SR_TID.X ;  /* 0x0000000000357919 */ /* 0x000ea20000002100 */
[----:B------:R-:W3:Y:S06]  /*0020*/  LDCU.64 UR8, c[0x0][0x990] ;  /* 0x00013200ff0877ac */ /* 0x000eec0008000a00 */
[----:B------:R-:W4:Y:S01]  /*0030*/  S2UR UR4, SR_CgaCtaId ;  /* 0x00000000000479c3 */ /* 0x000f220000008800 */
[----:B-1----:R-:W-:Y:S01]  /*0040*/  VIADD R1, R1, 0xfffffff8 ;  /* 0xfffffff801017836 */ /* 0x002fe20000000000 */
[----:B------:R-:W-:-:S02]  /*0050*/  PRMT R45, RZ, 0x7610, R45 ;  /* 0x00007610ff2d7816 */ /* 0x000fc4000000002d */
[----:B------:R-:W-:Y:S02]  /*0060*/  ELECT P1, URZ, PT ;  /* 0x0000000000ff782f */ /* 0x000fe40003820000 */
[----:B------:R-:W-:Y:S01]  /*0070*/  R2UR UR43, R1 ;  /* 0x00000000012b72ca */ /* 0x000fe200000e0000 */
[----:B---3--:R-:W-:-:S04]  /*0080*/  UISETP.NE.U32.AND UP0, UPT, UR8, URZ, UPT ;  /* 0x000000ff0800728c */ /* 0x008fc8000bf05070 */
[----:B------:R-:W-:Y:S02]  /*0090*/  UISETP.NE.AND.EX UP0, UPT, UR9, URZ, UPT, UP0 ;  /* 0x000000ff0900728c */ /* 0x000fe4000bf05300 */
[----:B----4-:R-:W-:Y:S02]  /*00a0*/  ULOP3.LUT UR38, UR4, 0x1, URZ, 0xc0, !UPT ;  /* 0x0000000104267892 */ /* 0x010fe4000f8ec0ff */
[----:B------:R-:W-:Y:S01]  /*00b0*/  ULOP3.LUT UR37, UR4, 0x1, URZ, 0x3c, !UPT ;  /* 0x0000000104257892 */ /* 0x000fe2000f8e3cff */
[----:B--2---:R-:W-:-:S05]  /*00c0*/  SHF.R.U32.HI R46, RZ, 0x5, R53 ;  /* 0x00000005ff2e7819 */ /* 0x004fca0000011635 */
[----:B------:R-:W1:Y:S02]  /*00d0*/  SHFL.IDX PT, R0, R46, RZ, 0x1f ;  /* 0x00001fff2e007589 */ /* 0x000e6400000e0000 */
[----:B-1----:R-:W-:Y:S01]  /*00e0*/  R2UR UR18, R0 ;  /* 0x00000000001272ca */ /* 0x002fe200000e0000 */
[----:B------:R-:W-:-:S14]  /*00f0*/  BRA.U UP0, `(.L_x_0) ;  /* 0x0000000100307547 */ /* 0x000fdc000b800000 */
[----:B------:R-:W1:Y:S02]  /*0100*/  LDCU.64 UR4, c[0x0][0x988] ;  /* 0x00013100ff0477ac */ /* 0x000e640008000a00 */
[----:B-1----:R-:W-:-:S04]  /*0110*/  UISETP.NE.U32.AND UP0, UPT, UR4, URZ, UPT ;  /* 0x000000ff0400728c */ /* 0x002fc8000bf05070 */
[----:B------:R-:W-:-:S09]  /*0120*/  UISETP.NE.AND.EX UP0, UPT, UR5, URZ, UPT, UP0 ;  /* 0x000000ff0500728c */ /* 0x000fd2000bf05300 */
[----:B------:R-:W-:Y:S05]  /*0130*/  BRA.U !UP0, `(.L_x_1) ;  /* 0x0000000108147547 */ /* 0x000fea000b800000 */
[----:B------:R-:W1:Y:S01]  /*0140*/  LDC.64 R26, c[0x0][0x988] ;  /* 0x00026200ff1a7b82 */ /* 0x000e620000000a00 */
[----:B------:R-:W1:Y:S02]  /*0150*/  LDCU.64 UR4, c[0x0][0x358] ;  /* 0x00006b00ff0477ac */ /* 0x000e640008000a00 */
[----:B-1----:R1:W5:Y:S01]  /*0160*/  LDG.E R26, desc[UR4][R26.64] ;  /* 0x000000041a1a7981 */ /* 0x002362000c1e1900 */
[----:B------:R-:W-:Y:S01]  /*0170*/  HFMA2 R45, -RZ, RZ, 0, 5.9604644775390625e-08 ;  /* 0x00000001ff2d7431 */ /* 0x000fe200000001ff */
[----:B------:R-:W-:Y:S05]  /*0180*/  BRA `(.L_x_0) ;  /* 0x00000000000c7947 */ /* 0x000fea0003800000 */
.L_x_1:
[----:B------:R-:W1:Y:S01]  /*0190*/  LDCU UR4, c[0x0][0x980] ;  /* 0x00013000ff0477ac */ /* 0x000e620008000800 */
[----:B------:R-:W-:Y:S01]  /*01a0*/  HFMA2 R45, -RZ, RZ, 0, 5.9604644775390625e-08 ;  /* 0x00000001ff2d7431 */ /* 0x000fe200000001ff */
[----:B-1----:R-:W-:-:S07]  /*01b0*/  MOV R26, UR4 ;  /* 0x00000004001a7c02 */ /* 0x002fce0008000f00 */
.L_x_0:
[----:B------:R-:W2:Y:S02]  /*01c0*/  LDCU.64 UR4, c[0x0][0x9b0] ;  /* 0x00013600ff0477ac */ /* 0x000ea40008000a00 */
[----:B--2---:R-:W-:-:S04]  /*01d0*/  UISETP.NE.U32.AND UP0, UPT, UR4, URZ, UPT ;  /* 0x000000ff0400728c */ /* 0x004fc8000bf05070 */
[----:B------:R-:W-:-:S09]  /*01e0*/  UISETP.NE.AND.EX UP0, UPT, UR5, URZ, UPT, UP0 ;  /* 0x000000ff0500728c */ /* 0x000fd2000bf05300 */
[----:B------:R-:W-:Y:S05]  /*01f0*/  BRA.U UP0, `(.L_x_2) ;  /* 0x0000000100287547 */ /* 0x000fea000b800000 */
[----:B------:R-:W2:Y:S02]  /*0200*/  LDCU.64 UR4, c[0x0][0x9a8] ;  /* 0x00013500ff0477ac */ /* 0x000ea40008000a00 */
[----:B--2---:R-:W-:-:S04]  /*0210*/  UISETP.NE.U32.AND UP0, UPT, UR4, URZ, UPT ;  /* 0x000000ff0400728c */ /* 0x004fc8000bf05070 */
[----:B------:R-:W-:-:S09]  /*0220*/  UISETP.NE.AND.EX UP0, UPT, UR5, URZ, UPT, UP0 ;  /* 0x000000ff0500728c */ /* 0x000fd2000bf05300 */
[----:B------:R-:W-:Y:S05]  /*0230*/  BRA.U !UP0, `(.L_x_3) ;  /* 0x0000000108107547 */ /* 0x000fea000b800000 */
[----:B------:R-:W2:Y:S01]  /*0240*/  LDC.64 R24, c[0x0][0x9a8] ;  /* 0x00026a00ff187b82 */ /* 0x000ea20000000a00 */
[----:B------:R-:W2:Y:S02]  /*0250*/  LDCU.64 UR4, c[0x0][0x358] ;  /* 0x00006b00ff0477ac */ /* 0x000ea40008000a00 */
[----:B--2---:R2:W5:Y:S01]  /*0260*/  LDG.E R24, desc[UR4][R24.64] ;  /* 0x0000000418187981 */ /* 0x004562000c1e1900 */
[----:B------:R-:W-:Y:S05]  /*0270*/  BRA `(.L_x_2) ;  /* 0x0000000000087947 */ /* 0x000fea0003800000 */
.L_x_3:
[----:B------:R-:W2:Y:S02]  /*0280*/  LDCU UR4, c[0x0][0x9a0] ;  /* 0x00013400ff0477ac */ /* 0x000ea40008000800 */
[----:B--2---:R-:W-:Y:S02]  /*0290*/  MOV R24, UR4 ;  /* 0x0000000400187c02 */ /* 0x004fe40008000f00 */
.L_x_2:
[----:B------:R-:W-:Y:S01]  /*02a0*/  IMAD.U32 R0, RZ, RZ, UR18 ;  /* 0x00000012ff007e24 */ /* 0x000fe2000f8e00ff */
[----:B------:R-:W-:Y:S04]  /*02b0*/  BSSY.RECONVERGENT B0, `(.L_x_4) ;  /* 0x000000c000007945 */ /* 0x000fe80003800200 */
[C---:B------:R-:W-:Y:S02]  /*02c0*/  ISETP.NE.OR P2, PT, R0.reuse, 0x1, !P1 ;  /* 0x000000010000780c */ /* 0x040fe40004f45670 */
[----:B------:R-:W-:-:S11]  /*02d0*/  ISETP.NE.OR P0, PT, R0, 0x3, !P1 ;  /* 0x000000030000780c */ /* 0x000fd60004f05670 */
[----:B------:R-:W-:Y:S05]  /*02e0*/  @P2 BRA `(.L_x_5) ;  /* 0x0000000000202947 */ /* 0x000fea0003800000 */
[----:B------:R-:W3:Y:S02]  /*02f0*/  LDCU.64 UR4, c[0x0][0x348] ;  /* 0x00006900ff0477ac */ /* 0x000ee40008000a00 */
[----:B---3--:R-:W-:Y:S02]  /*0300*/  UIADD3 UR6, UP1, UPT, UR4, 0x80, URZ ;  /* 0x0000008004067890 */ /* 0x008fe4000ff3e0ff */
[----:B------:R-:W-:Y:S02]  /*0310*/  UIADD3 UR4, UP0, UPT, UR4, 0x200, URZ ;  /* 0x0000020004047890 */ /* 0x000fe4000ff1e0ff */
[----:B------:R-:W-:Y:S02]  /*0320*/  UIADD3.X UR7, UPT, UPT, URZ, UR5, URZ, UP1, !UPT ;  /* 0x00000005ff077290 */ /* 0x000fe40008ffe4ff */
[----:B------:R-:W-:-:S07]  /*0330*/  UIADD3.X UR5, UPT, UPT, URZ, UR5, URZ, UP0, !UPT ;  /* 0x00000005ff057290 */ /* 0x000fce00087fe4ff */
[----:B------:R3:W-:Y:S02]  /*0340*/  UTMACCTL.PF [UR6] ;  /* 0x00000000060079b9 */ /* 0x0007e40008040000 */
[----:B------:R3:W-:Y:S02]  /*0350*/  UTMACCTL.PF [UR4] ;  /* 0x00000000040079b9 */ /* 0x0007e40008040000 */
[----:B---3--:R-:W-:Y:S01]  /*0360*/  NOP ;  /* 0x0000000000007918 */ /* 0x008fe20000000000 */
.L_x_5:
[----:B------:R-:W-:Y:S05]  /*0370*/  BSYNC.RECONVERGENT B0 ;  /* 0x0000000000007941 */ /* 0x000fea0003800200 */
.L_x_4:
[----:B------:R-:W-:Y:S04]  /*0380*/  BSSY.RECONVERGENT B0, `(.L_x_6) ;  /* 0x000000a000007945 */ /* 0x000fe80003800200 */
        /* <DEDUP_REMOVED lines=9> */
.L_x_7:
[----:B------:R-:W-:Y:S05]  /*0420*/  BSYNC.RECONVERGENT B0 ;  /* 0x0000000000007941 */ /* 0x000fea0003800200 */
.L_x_6:
[----:B------:R-:W3:Y:S01]  /*0430*/  LDCU.64 UR4, c[0x0][0x988] ;  /* 0x00013100ff0477ac */ /* 0x000ee20008000a00 */
[----:B------:R-:W-:Y:S02]  /*0440*/  UISETP.EQ.U32.AND UP2, UPT, UR8, URZ, UPT ;  /* 0x000000ff0800728c */ /* 0x000fe4000bf42070 */
[----:B------:R-:W-:Y:S02]  /*0450*/  UPLOP3.LUT UP3, UPT, UPT, UPT, UPT, 0x80, 0x8 ;  /* 0x000000000008789c */ /* 0x000fe40003f6f070 */
[----:B---3--:R-:W-:-:S04]  /*0460*/  UISETP.NE.U32.AND UP0, UPT, UR4, URZ, UPT ;  /* 0x000000ff0400728c */ /* 0x008fc8000bf05070 */
[----:B------:R-:W-:-:S04]  /*0470*/  UISETP.NE.AND.EX UP1, UPT, UR5, URZ, UPT, UP0 ;  /* 0x000000ff0500728c */ /* 0x000fc8000bf25300 */
[----:B------:R-:W-:-:S04]  /*0480*/  UISETP.EQ.OR.EX UP4, UPT, UR9, URZ, !UP1, UP2 ;  /* 0x000000ff0900728c */ /* 0x000fc8000cf82720 */
[----:B------:R-:W-:-:S06]  /*0490*/  UP2UR UR4, UPR, URZ, 0x10 ;  /* 0x00000010ff047883 */ /* 0x000fcc0008000000 */
[----:B------:R-:W-:Y:S01]  /*04a0*/  MOV R49, UR4 ;  /* 0x0000000400317c02 */ /* 0x000fe20008000f00 */
[----:B------:R-:W-:Y:S06]  /*04b0*/  BRA.U !UP4, `(.L_x_8) ;  /* 0x000000010c207547 */ /* 0x000fec000b800000 */
[----:B------:R-:W-:Y:S01]  /*04c0*/  UISETP.NE.U32.AND UP2, UPT, UR8, URZ, UPT ;  /* 0x000000ff0800728c */ /* 0x000fe2000bf45070 */
[----:B-----5:R-:W-:Y:S01]  /*04d0*/  FSETP.NEU.AND P0, PT, R26, RZ, PT ;  /* 0x000000ff1a00720b */ /* 0x020fe20003f0d000 */
[----:B------:R-:W-:Y:S02]  /*04e0*/  USEL UR4, URZ, 0xffffffff, UP1 ;  /* 0xffffffffff047887 */ /* 0x000fe40008800000 */
[----:B------:R-:W-:-:S10]  /*04f0*/  UISETP.NE.AND.EX UP2, UPT, UR9, URZ, UPT, UP2 ;  /* 0x000000ff0900728c */ /* 0x000fd4000bf45320 */
[----:B------:R-:W-:Y:S01]  /*0500*/  VOTEU.ANY UP0, P0 ;  /* 0x0000000000ff7886 */ /* 0x000fe20000000100 */
[----:B------:R-:W-:-:S04]  /*0510*/  @!UP2 USEL UR4, URZ, 0xffffffff, UP0 ;  /* 0xffffffffff04a887 */ /* 0x000fc80008000000 */
[----:B------:R-:W-:-:S04]  /*0520*/  ULOP3.LUT UR4, UR4, 0x1, URZ, 0xc0, !UPT ;  /* 0x0000000104047892 */ /* 0x000fc8000f8ec0ff */
[----:B------:R-:W-:-:S11]  /*0530*/  UISETP.NE.U32.AND UP3, UPT, UR4, 0x1, UPT ;  /* 0x000000010400788c */ /* 0x000fd6000bf65070 */
.L_x_8:
[----:B------:R-:W3:Y:S01]  /*0540*/  SHFL.IDX PT, R0, R46, RZ, 0x1f ;  /* 0x00001fff2e007589 */ /* 0x000ee200000e0000 */
[----:B------:R-:W-:Y:S02]  /*0550*/  UISETP.NE.AND UP5, UPT, UR18, 0x2, UPT ;  /* 0x000000021200788c */ /* 0x000fe4000bfa5270 */
[----:B------:R-:W-:Y:S02]  /*0560*/  UISETP.NE.AND UP0, UPT, UR18, 0x2, UPT ;  /* 0x000000021200788c */ /* 0x000fe4000bf05270 */
[----:B------:R-:W-:Y:S02]  /*0570*/  UISETP.NE.OR UP2, UPT, UR38, URZ, UP5 ;  /* 0x000000ff2600728c */ /* 0x000fe4000af45670 */
[----:B------:R-:W-:-:S04]  /*0580*/  USEL UR55, URZ, 0x1, UP0 ;  /* 0x00000001ff377887 */ /* 0x000fc80008000000 */
[----:B------:R-:W-:Y:S02]  /*0590*/  PLOP3.LUT P3, PT, P1, PT, UP2, 0xae, 0xea ;  /* 0x0000000000ea781c */ /* 0x000fe40000f6f52e */
[----:B---3--:R-:W-:-:S13]  /*05a0*/  ISETP.NE.AND P0, PT, R0, RZ, PT ;  /* 0x000000ff0000720c */ /* 0x008fda0003f05270 */
[----:B------:R-:W-:Y:S05]  /*05b0*/  @P0 BRA `(.L_x_9) ;  /* 0x0000000000bc0947 */ /* 0x000fea0003800000 */
[----:B------:R-:W-:Y:S01]  /*05c0*/  ELECT P0, URZ, PT ;  /* 0x0000000000ff782f */ /* 0x000fe20003800000 */
[----:B------:R-:W-:-:S12]  /*05d0*/  BSSY.RECONVERGENT B0, `(.L_x_9) ;  /* 0x000002d000007945 */ /* 0x000fd80003800200 */
[----:B------:R-:W-:Y:S05]  /*05e0*/  @!P0 BRA `(.L_x_10) ;  /* 0x0000000000ac8947 */ /* 0x000fea0003800000 */
[----:B------:R-:W3:Y:S01]  /*05f0*/  S2UR UR5, SR_CgaCtaId ;  /* 0x00000000000579c3 */ /* 0x000ee20000008800 */
[----:B------:R-:W-:Y:S01]  /*0600*/  UMOV UR4, 0x400 ;  /* 0x0000040000047882 */ /* 0x000fe20000000000 */
[----:B------:R-:W-:Y:S02]  /*0610*/  UMOV UR6, 0x1 ;  /* 0x0000000100067882 */ /* 0x000fe40000000000 */
[----:B------:R-:W-:-:S04]  /*0620*/  UIADD3 UR6, UPT, UPT, -UR6, 0x100000, URZ ;  /* 0x0010000006067890 */ /* 0x000fc8000fffe1ff */
[----:B------:R-:W-:Y:S02]  /*0630*/  USHF.L.U32 UR7, UR6, 0xb, URZ ;  /* 0x0000000b06077899 */ /* 0x000fe400080006ff */
[----:B------:R-:W-:Y:S02]  /*0640*/  USHF.L.U32 UR6, UR6, 0x1, URZ ;  /* 0x0000000106067899 */ /* 0x000fe400080006ff */
[----:B---3--:R-:W-:Y:S01]  /*0650*/  ULEA UR4, UR5, UR4, 0x18 ;  /* 0x0000000405047291 */ /* 0x008fe2000f8ec0ff */
[----:B------:R-:W3:Y:S11]  /*0660*/  FENCE.VIEW.ASYNC.S ;  /* 0x00000000000073c6 */ /* 0x000ef60000000000 */
[----:B---3--:R3:W4:Y:S01]  /*0670*/  SYNCS.EXCH.64 URZ, [UR4], UR6 ;  /* 0x0000000604ff75b2 */ /* 0x0087220008000100 */
[----:B------:R3:W1:Y:S01]  /*0680*/  SYNCS.EXCH.64 URZ, [UR4+0x88], UR6 ;  /* 0x0000880604ff75b2 */ /* 0x0006620008000100 */
        /* <DEDUP_REMOVED lines=31> */
[----:B------:R3:W1:Y:S02]  /*0880*/  SYNCS.EXCH.64 URZ, [UR4+0x108], UR6 ;  /* 0x0001080604ff75b2 */ /* 0x0006640008000100 */
[----:B---34-:R-:W-:Y:S01]  /*0890*/  NOP ;  /* 0x0000000000007918 */ /* 0x018fe20000000000 */
.L_x_10:
[----:B------:R-:W-:Y:S05]  /*08a0*/  BSYNC.RECONVERGENT B0 ;  /* 0x0000000000007941 */ /* 0x000fea0003800200 */
.L_x_9:
[----:B------:R-:W3:Y:S01]  /*08b0*/  SHFL.IDX PT, R0, R46, RZ, 0x1f ;  /* 0x00001fff2e007589 */ /* 0x000ee200000e0000 */
[----:B------:R-:W-:Y:S01]  /*08c0*/  NOP ;  /* 0x0000000000007918 */ /* 0x000fe20000000000 */
[----:B---3--:R-:W-:-:S13]  /*08d0*/  ISETP.NE.AND P0, PT, R0, 0x1, PT ;  /* 0x000000010000780c */ /* 0x008fda0003f05270 */
[----:B------:R-:W-:Y:S05]  /*08e0*/  @P0 BRA `(.L_x_11) ;  /* 0x0000000000500947 */ /* 0x000fea0003800000 */
[----:B------:R-:W3:Y:S01]  /*08f0*/  S2UR UR5, SR_CgaCtaId ;  /* 0x00000000000579c3 */ /* 0x000ee20000008800 */
[----:B------:R-:W-:Y:S01]  /*0900*/  UMOV UR4, 0x400 ;  /* 0x0000040000047882 */ /* 0x000fe20000000000 */
[----:B------:R-:W-:Y:S01]  /*0910*/  UMOV UR8, 0x20 ;  /* 0x0000002000087882 */ /* 0x000fe20000000000 */
[----:B------:R-:W-:Y:S01]  /*0920*/  UMOV UR6, 0x80 ;  /* 0x0000008000067882 */ /* 0x000fe20000000000 */
[----:B------:R-:W-:-:S04]  /*0930*/  UIADD3 UR8, UPT, UPT, -UR8, 0x100000, URZ ;  /* 0x0010000008087890 */ /* 0x000fc8000fffe1ff */
[----:B------:R-:W-:Y:S02]  /*0940*/  USHF.L.U32 UR9, UR8, 0xb, URZ ;  /* 0x0000000b08097899 */ /* 0x000fe400080006ff */
[----:B------:R-:W-:Y:S02]  /*0950*/  USHF.L.U32 UR8, UR8, 0x1, URZ ;  /* 0x0000000108087899 */ /* 0x000fe400080006ff */
[----:B------:R-:W-:-:S04]  /*0960*/  UIADD3 UR6, UPT, UPT, -UR6, 0x100000, URZ ;  /* 0x0010000006067890 */ /* 0x000fc8000fffe1ff */
[----:B------:R-:W-:Y:S02]  /*0970*/  USHF.L.U32 UR7, UR6, 0xb, URZ ;  /* 0x0000000b06077899 */ /* 0x000fe400080006ff */
[----:B------:R-:W-:Y:S01]  /*0980*/  USHF.L.U32 UR6, UR6, 0x1, URZ ;  /* 0x0000000106067899 */ /* 0x000fe200080006ff */
[----:B------:R-:W-:Y:S01]  /*0990*/  ELECT P0, URZ, PT ;  /* 0x0000000000ff782f */ /* 0x000fe20003800000 */
[----:B---3--:R-:W-:Y:S01]  /*09a0*/  ULEA UR4, UR5, UR4, 0x18 ;  /* 0x0000000405047291 */ /* 0x008fe2000f8ec0ff */
[----:B------:R-:W3:Y:S11]  /*09b0*/  FENCE.VIEW.ASYNC.S ;  /* 0x00000000000073c6 */ /* 0x000ef60000000000 */
[----:B---3--:R3:W4:Y:S01]  /*09c0*/  SYNCS.EXCH.64 URZ, [UR4+0x110], UR8 ;  /* 0x0001100804ff75b2 */ /* 0x0087220008000100 */
[----:B------:R3:W1:Y:S01]  /*09d0*/  SYNCS.EXCH.64 URZ, [UR4+0x128], UR6 ;  /* 0x0001280604ff75b2 */ /* 0x0006620008000100 */
[----:B------:R3:W1:Y:S01]  /*09e0*/  SYNCS.EXCH.64 URZ, [UR4+0x118], UR8 ;  /* 0x0001180804ff75b2 */ /* 0x0006620008000100 */
[----:B------:R3:W1:Y:S01]  /*09f0*/  SYNCS.EXCH.64 URZ, [UR4+0x130], UR6 ;  /* 0x0001300604ff75b2 */ /* 0x0006620008000100 */
[----:B------:R3:W1:Y:S01]  /*0a00*/  SYNCS.EXCH.64 URZ, [UR4+0x120], UR8 ;  /* 0x0001200804ff75b2 */ /* 0x0006620008000100 */
[----:B------:R3:W1:Y:S01]  /*0a10*/  SYNCS.EXCH.64 URZ, [UR4+0x138], UR6 ;  /* 0x0001380604ff75b2 */ /* 0x0006620008000100 */
[----:B------:R-:W-:Y:S01]  /*0a20*/  NOP ;  /* 0x0000000000007918 */ /* 0x000fe20000000000 */
.L_x_11:
[----:B------:R-:W2:Y:S01]  /*0a30*/  SHFL.IDX PT, R0, R46, RZ, 0x1f ;  /* 0x00001fff2e007589 */ /* 0x000ea200000e0000 */
[----:B------:R-:W-:Y:S01]  /*0a40*/  NOP ;  /* 0x0000000000007918 */ /* 0x000fe20000000000 */
[----:B--2---:R-:W-:-:S13]  /*0a50*/  ISETP.NE.AND P0, PT, R0, 0x3, PT ;  /* 0x000000030000780c */ /* 0x004fda0003f05270 */
[----:B------:R-:W-:Y:S05]  /*0a60*/  @P0 BRA `(.L_x_12) ;  /* 0x0000000000300947 */ /* 0x000fea0003800000 */
[----:B------:R-:W2:Y:S01]  /*0a70*/  S2UR UR5, SR_CgaCtaId ;  /* 0x00000000000579c3 */ /* 0x000ea20000008800 */
[----:B---3--:R-:W-:Y:S01]  /*0a80*/  UMOV UR4, 0x400 ;  /* 0x0000040000047882 */ /* 0x008fe20000000000 */
[----:B------:R-:W-:Y:S01]  /*0a90*/  UMOV UR6, 0x20 ;  /* 0x0000002000067882 */ /* 0x000fe20000000000 */
[----:B------:R-:W-:Y:S01]  /*0aa0*/  ELECT P0, URZ, PT ;  /* 0x0000000000ff782f */ /* 0x000fe20003800000 */
[----:B------:R-:W-:-:S04]  /*0ab0*/  UIADD3 UR6, UPT, UPT, -UR6, 0x100000, URZ ;  /* 0x0010000006067890 */ /* 0x000fc8000fffe1ff */
[----:B------:R-:W-:Y:S02]  /*0ac0*/  USHF.L.U32 UR7, UR6, 0xb, URZ ;  /* 0x0000000b06077899 */ /* 0x000fe400080006ff */
[----:B------:R-:W-:Y:S02]  /*0ad0*/  USHF.L.U32 UR6, UR6, 0x1, URZ ;  /* 0x0000000106067899 */ /* 0x000fe400080006ff */
[----:B--2---:R-:W-:Y:S01]  /*0ae0*/  ULEA UR4, UR5, UR4, 0x18 ;  /* 0x0000000405047291 */ /* 0x004fe2000f8ec0ff */
[----:B------:R-:W2:Y:S11]  /*0af0*/  FENCE.VIEW.ASYNC.S ;  /* 0x00000000000073c6 */ /* 0x000eb60000000000 */
[----:B--2---:R2:W3:Y:S01]  /*0b00*/  SYNCS.EXCH.64 URZ, [UR4+0x140], UR6 ;  /* 0x0001400604ff75b2 */ /* 0x0044e20008000100 */
[----:B------:R2:W1:Y:S01]  /*0b10*/  SYNCS.EXCH.64 URZ, [UR4+0x148], UR6 ;  /* 0x0001480604ff75b2 */ /* 0x0004620008000100 */
[----:B------:R-:W-:Y:S01]  /*0b20*/  NOP ;  /* 0x0000000000007918 */ /* 0x000fe20000000000 */
.L_x_12:
[----:B------:R-:W4:Y:S01]  /*0b30*/  SHFL.IDX PT, R0, R46, RZ, 0x1f ;  /* 0x00001fff2e007589 */ /* 0x000f2200000e0000 */
[----:B------:R-:W-:Y:S01]  /*0b40*/  NOP ;  /* 0x0000000000007918 */ /* 0x000fe20000000000 */
[----:B----4-:R-:W-:-:S13]  /*0b50*/  ISETP.NE.AND P0, PT, R0, 0x4, PT ;  /* 0x000000040000780c */ /* 0x010fda0003f05270 */
[----:B------:R-:W-:Y:S05]  /*0b60*/  @P0 BRA `(.L_x_13) ;  /* 0x0000000000440947 */ /* 0x000fea0003800000 */
[----:B------:R-:W4:Y:S01]  /*0b70*/  S2UR UR5, SR_CgaCtaId ;  /* 0x00000000000579c3 */ /* 0x000f220000008800 */
[----:B--23--:R-:W-:Y:S01]  /*0b80*/  UMOV UR4, 0x1e0 ;  /* 0x000001e000047882 */ /* 0x00cfe20000000000 */
[----:B------:R-:W-:Y:S01]  /*0b90*/  UMOV UR6, 0x400 ;  /* 0x0000040000067882 */ /* 0x000fe20000000000 */
[----:B------:R-:W-:Y:S01]  /*0ba0*/  USEL UR4, UR4, 0x1a0, UP3 ;  /* 0x000001a004047887 */ /* 0x000fe20009800000 */
[----:B------:R-:W-:Y:S01]  /*0bb0*/  UMOV UR8, 0x1 ;  /* 0x0000000100087882 */ /* 0x000fe20000000000 */
[----:B------:R-:W-:Y:S01]  /*0bc0*/  ELECT P0, URZ, PT ;  /* 0x0000000000ff782f */ /* 0x000fe20003800000 */
[----:B------:R-:W-:-:S04]  /*0bd0*/  UIADD3 UR8, UPT, UPT, -UR8, 0x100000, URZ ;  /* 0x0010000008087890 */ /* 0x000fc8000fffe1ff */
[----:B------:R-:W-:Y:S02]  /*0be0*/  USHF.L.U32 UR9, UR8, 0xb, URZ ;  /* 0x0000000b08097899 */ /* 0x000fe400080006ff */
[----:B------:R-:W-:Y:S02]  /*0bf0*/  USHF.L.U32 UR8, UR8, 0x1, URZ ;  /* 0x0000000108087899 */ /* 0x000fe400080006ff */
[----:B----4-:R-:W-:Y:S02]  /*0c00*/  ULEA UR6, UR5, UR6, 0x18 ;  /* 0x0000000605067291 */ /* 0x010fe4000f8ec0ff */
[----:B------:R-:W-:-:S04]  /*0c10*/  UIADD3 UR4, UPT, UPT, -UR4, 0x100000, URZ ;  /* 0x0010000004047890 */ /* 0x000fc8000fffe1ff */
[----:B------:R-:W-:Y:S02]  /*0c20*/  USHF.L.U32 UR5, UR4, 0xb, URZ ;  /* 0x0000000b04057899 */ /* 0x000fe400080006ff */
[----:B------:R-:W-:Y:S01]  /*0c30*/  USHF.L.U32 UR4, UR4, 0x1, URZ ;  /* 0x0000000104047899 */ /* 0x000fe200080006ff */
[----:B------:R-:W2:Y:S03]  /*0c40*/  FENCE.VIEW.ASYNC.S ;  /* 0x00000000000073c6 */ /* 0x000ea60000000000 */
[----:B--2---:R4:W2:Y:S08]  /*0c50*/  SYNCS.EXCH.64 URZ, [UR6+0x150], UR8 ;  /* 0x0001500806ff75b2 */ /* 0x0048b00008000100 */
[----:B------:R4:W3:Y:S02]  /*0c60*/  SYNCS.EXCH.64 URZ, [UR6+0x158], UR4 ;  /* 0x0001580406ff75b2 */ /* 0x0008e40008000100 */
[----:B----4-:R-:W-:Y:S01]  /*0c70*/  NOP ;  /* 0x0000000000007918 */ /* 0x010fe20000000000 */
.L_x_13:
[----:B------:R-:W4:Y:S01]  /*0c80*/  SHFL.IDX PT, R0, R46, RZ, 0x1f ;  /* 0x00001fff2e007589 */ /* 0x000f2200000e0000 */
[----:B------:R-:W-:Y:S01]  /*0c90*/  ISETP.NE.OR P1, PT, RZ, UR18, !P1 ;  /* 0x00000012ff007c0c */ /* 0x000fe2000cf25670 */
[----:B------:R-:W-:Y:S01]  /*0ca0*/  NOP ;  /* 0x0000000000007918 */ /* 0x000fe20000000000 */
[----:B----4-:R-:W-:-:S13]  /*0cb0*/  ISETP.NE.AND P0, PT, R0, 0x5, PT ;  /* 0x000000050000780c */ /* 0x010fda0003f05270 */
[----:B------:R-:W-:Y:S05]  /*0cc0*/  @P0 BRA `(.L_x_14) ;  /* 0x0000000000480947 */ /* 0x000fea0003800000 */
[----:B------:R-:W4:Y:S01]  /*0cd0*/  S2UR UR5, SR_CgaCtaId ;  /* 0x00000000000579c3 */ /* 0x000f220000008800 */
[----:B--23--:R-:W-:Y:S01]  /*0ce0*/  UMOV UR4, 0x400 ;  /* 0x0000040000047882 */ /* 0x00cfe20000000000 */
        /* <DEDUP_REMOVED lines=9> */
[----:B----4-:R-:W-:Y:S01]  /*0d80*/  ULEA UR4, UR5, UR4, 0x18 ;  /* 0x0000000405047291 */ /* 0x010fe2000f8ec0ff */
[----:B------:R-:W2:Y:S11]  /*0d90*/  FENCE.VIEW.ASYNC.S ;  /* 0x00000000000073c6 */ /* 0x000eb60000000000 */
[----:B--2---:R4:W2:Y:S01]  /*0da0*/  SYNCS.EXCH.64 URZ, [UR4+0x160], UR6 ;  /* 0x0001600604ff75b2 */ /* 0x0048a20008000100 */
[----:B------:R4:W3:Y:S01]  /*0db0*/  SYNCS.EXCH.64 URZ, [UR4+0x170], UR8 ;  /* 0x0001700804ff75b2 */ /* 0x0008e20008000100 */
[----:B------:R4:W1:Y:S01]  /*0dc0*/  SYNCS.EXCH.64 URZ, [UR4+0x168], UR6 ;  /* 0x0001680604ff75b2 */ /* 0x0008620008000100 */
[----:B------:R4:W1:Y:S02]  /*0dd0*/  SYNCS.EXCH.64 URZ, [UR4+0x178], UR8 ;  /* 0x0001780804ff75b2 */ /* 0x0008640008000100 */
[----:B----4-:R-:W-:Y:S01]  /*0de0*/  NOP ;  /* 0x0000000000007918 */ /* 0x010fe20000000000 */
.L_x_14:
[----:B--23--:R-:W2:Y:S01]  /*0df0*/  S2UR UR7, SR_CgaCtaId ;  /* 0x00000000000779c3 */ /* 0x00cea20000008800 */
[----:B------:R-:W-:Y:S01]  /*0e00*/  VOTEU.ALL UP0, P1 ;  /* 0x0000000000ff7886 */ /* 0x000fe20000800000 */
[----:B------:R-:W-:Y:S01]  /*0e10*/  UMOV UR4, 0x20 ;  /* 0x0000002000047882 */ /* 0x000fe20000000000 */
[----:B------:R-:W-:Y:S01]  /*0e20*/  NOP ;  /* 0x0000000000007918 */ /* 0x000fe20000000000 */
[----:B------:R-:W-:Y:S01]  /*0e30*/  LOP3.LUT R3, R53, 0x1f, RZ, 0xc0, !PT ;  /* 0x0000001f35037812 */ /* 0x000fe200078ec0ff */
[----:B------:R-:W-:Y:S01]  /*0e40*/  UISETP.NE.AND UP4, UPT, UR18, URZ, UPT ;  /* 0x000000ff1200728c */ /* 0x000fe2000bf85270 */
[----:B------:R-:W-:Y:S01]  /*0e50*/  @!UP0 UMOV UR6, 0x400 ;  /* 0x0000040000068882 */ /* 0x000fe20000000000 */
[----:B------:R-:W-:-:S04]  /*0e60*/  @!UP0 UIADD3 UR4, UPT, UPT, -UR4, 0x100000, URZ ;  /* 0x0010000004048890 */ /* 0x000fc8000fffe1ff */
[----:B------:R-:W-:Y:S02]  /*0e70*/  @!UP0 USHF.L.U32 UR5, UR4, 0xb, URZ ;  /* 0x0000000b04058899 */ /* 0x000fe400080006ff */
[----:B------:R-:W-:Y:S02]  /*0e80*/  @!UP0 USHF.L.U32 UR4, UR4, 0x1, URZ ;  /* 0x0000000104048899 */ /* 0x000fe400080006ff */
[----:B--2---:R-:W-:Y:S01]  /*0e90*/  @!UP0 ULEA UR6, UR7, UR6, 0x18 ;  /* 0x0000000607068291 */ /* 0x004fe2000f8ec0ff */
[----:B------:R-:W2:Y:S01]  /*0ea0*/  LDCU UR7, c[0x0][0x36c] ;  /* 0x00006d80ff0777ac */ /* 0x000ea20008000800 */
[----:B------:R-:W-:Y:S01]  /*0eb0*/  VOTEU.ALL UP0, P1 ;  /* 0x0000000000ff7886 */ /* 0x000fe20000800000 */
[----:B------:R-:W3:Y:S09]  /*0ec0*/  FENCE.VIEW.ASYNC.S ;  /* 0x00000000000073c6 */ /* 0x000ef20000000000 */
[----:B---3--:R3:W4:Y:S01]  /*0ed0*/  @!UP0 SYNCS.EXCH.64 URZ, [UR6+0x180], UR4 ;  /* 0x0001800406ff85b2 */ /* 0x0087220008000100 */
[----:B--2---:R-:W-:-:S09]  /*0ee0*/  UISETP.EQ.U32.AND UP6, UPT, UR7, 0x1, UPT ;  /* 0x000000010700788c */ /* 0x004fd2000bfc2070 */
[----:B---3--:R-:W-:Y:S05]  /*0ef0*/  BRA.U !UP6, `(.L_x_15) ;  /* 0x000000010e087547 */ /* 0x008fea000b800000 */
[----:B-1--4-:R-:W-:Y:S01]  /*0f00*/  UCGABAR_ARV ;  /* 0x00000000000079c7 */ /* 0x012fe20008000000 */
[----:B------:R-:W-:Y:S05]  /*0f10*/  BRA `(.L_x_16) ;  /* 0x0000000000047947 */ /* 0x000fea0003800000 */
.L_x_15:
[----:B-1--4-:R-:W-:Y:S01]  /*0f20*/  NOP ;  /* 0x0000000000007918 */ /* 0x012fe20000000000 */
.L_x_16:
[----:B------:R-:W1:Y:S01]  /*0f30*/  S2UR UR22, SR_CTAID.X ;  /* 0x00000000001679c3 */ /* 0x000e620000002500 */
[----:B------:R-:W-:-:S05]  /*0f40*/  CS2R.32 R48, SR_CgaSize ;  /* 0x0000000000307805 */ /* 0x000fca0000008a00 */
[----:B------:R-:W-:-:S05]  /*0f50*/  IMAD R48, R48, -0xa0, RZ ;  /* 0xffffff6030307824 */ /* 0x000fca00078e02ff */
[----:B------:R-:W-:-:S14]  /*0f60*/  R2UR UR5, R48 ;  /* 0x00000000300572ca */ /* 0x000fdc00000e0000 */
[----:B------:R-:W2:Y:S01]  /*0f70*/  LDCU UR5, c[0x0][UR5+0x2b0] ;  /* 0x00005600050577ac */ /* 0x000ea20008000800 */
[----:B------:R-:W-:-:S05]  /*0f80*/  CS2R.32 R48, SR_CgaSize ;  /* 0x0000000000307805 */ /* 0x000fca0000008a00 */
[----:B------:R-:W-:-:S05]  /*0f90*/  IMAD R48, R48, -0xa0, RZ ;  /* 0xffffff6030307824 */ /* 0x000fca00078e02ff */
[----:B------:R-:W-:-:S14]  /*0fa0*/  R2UR UR4, R48 ;  /* 0x00000000300472ca */ /* 0x000fdc00000e0000 */
[----:B------:R-:W3:Y:S01]  /*0fb0*/  LDCU UR4, c[0x0][UR4+0x2b4] ;  /* 0x00005680040477ac */ /* 0x000ee20008000800 */
[----:B------:R-:W4:Y:S01]  /*0fc0*/  S2UR UR19, SR_CTAID.Y ;  /* 0x00000000001379c3 */ /* 0x000f220000002600 */
[----:B------:R-:W-:-:S05]  /*0fd0*/  CS2R.32 R48, SR_CgaSize ;  /* 0x0000000000307805 */ /* 0x000fca0000008a00 */
[----:B------:R-:W-:-:S05]  /*0fe0*/  IMAD R48, R48, -0xa0, RZ ;  /* 0xffffff6030307824 */ /* 0x000fca00078e02ff */
[----:B------:R-:W-:-:S14]  /*0ff0*/  R2UR UR7, R48 ;  /* 0x00000000300772ca */ /* 0x000fdc00000e0000 */
[----:B------:R-:W3:Y:S01]  /*1000*/  LDCU UR7, c[0x0][UR7+0x2a0] ;  /* 0x00005400070777ac */ /* 0x000ee20008000800 */
[----:B------:R-:W-:-:S05]  /*1010*/  CS2R.32 R48, SR_CgaSize ;  /* 0x0000000000307805 */ /* 0x000fca0000008a00 */
[----:B------:R-:W-:-:S05]  /*1020*/  IMAD R48, R48, -0xa0, RZ ;  /* 0xffffff6030307824 */ /* 0x000fca00078e02ff */
[----:B------:R-:W-:-:S14]  /*1030*/  R2UR UR8, R48 ;  /* 0x00000000300872ca */ /* 0x000fdc00000e0000 */
[----:B------:R-:W3:Y:S01]  /*1040*/  LDCU UR8, c[0x0][UR8+0x2a4] ;  /* 0x00005480080877ac */ /* 0x000ee20008000800 */
[----:B------:R-:W3:Y:S01]  /*1050*/  LDCU UR20, c[0x0][0xc24] ;  /* 0x00018480ff1477ac */ /* 0x000ee20008000800 */
[----:B------:R-:W3:Y:S01]  /*1060*/  LDCU UR39, c[0x0][0xc24] ;  /* 0x00018480ff2777ac */ /* 0x000ee20008000800 */
[----:B-1----:R-:W-:Y:S01]  /*1070*/  I2FP.F32.U32 R2, UR22 ;  /* 0x0000001600027c45 */ /* 0x002fe20008201000 */
[----:B------:R-:W1:Y:S04]  /*1080*/  LDCU UR24, c[0x0][0xc30] ;  /* 0x00018600ff1877ac */ /* 0x000e680008000800 */
[----:B--2---:R-:W-:Y:S01]  /*1090*/  FMUL R2, R2, UR5 ;  /* 0x0000000502027c20 */ /* 0x004fe20008400000 */
[----:B----4-:R-:W-:-:S05]  /*10a0*/  I2FP.F32.U32 R0, UR19 ;  /* 0x0000001300007c45 */ /* 0x010fca0008201000 */
[----:B------:R-:W2:Y:S01]  /*10b0*/  F2I.U32.TRUNC.NTZ R2, R2 ;  /* 0x0000000200027305 */ /* 0x000ea2000020f000 */
[----:B---3--:R-:W-:-:S07]  /*10c0*/  FMUL R0, R0, UR4 ;  /* 0x0000000400007c20 */ /* 0x008fce0008400000 */
[----:B------:R-:W3:Y:S01]  /*10d0*/  F2I.U32.TRUNC.NTZ R0, R0 ;  /* 0x0000000000007305 */ /* 0x000ee2000020f000 */
[----:B--2---:R-:W-:Y:S02]  /*10e0*/  R2UR UR4, R2 ;  /* 0x00000000020472ca */ /* 0x004fe400000e0000 */
[----:B------:R-:W-:Y:S02]  /*10f0*/  PRMT R2, RZ, 0x7610, R2 ;  /* 0x00007610ff027816 */ /* 0x000fe40000000002 */
[----:B---3--:R-:W-:Y:S02]  /*1100*/  R2UR UR6, R0 ;  /* 0x00000000000672ca */ /* 0x008fe400000e0000 */
[----:B------:R-:W-:-:S07]  /*1110*/  PRMT R0, RZ, 0x7610, R0 ;  /* 0x00007610ff007816 */ /* 0x000fce0000000000 */
[----:B------:R-:W-:-:S04]  /*1120*/  UIADD3 UR5, UPT, UPT, -UR4, URZ, URZ ;  /* 0x000000ff04057290 */ /* 0x000fc8000fffe1ff */
[----:B------:R-:W-:Y:S02]  /*1130*/  UIMAD UR5, UR7, UR5, UR22 ;  /* 0x00000005070572a4 */ /* 0x000fe4000f8e0216 */
[----:B------:R-:W-:-:S04]  /*1140*/  UIADD3 UR4, UPT, UPT, -UR6, URZ, URZ ;  /* 0x000000ff06047290 */ /* 0x000fc8000fffe1ff */
[----:B------:R-:W-:Y:S01]  /*1150*/  IMAD.U32 R48, RZ, RZ, UR5 ;  /* 0x00000005ff307e24 */ /* 0x000fe2000f8e00ff */
[----:B------:R-:W-:-:S06]  /*1160*/  UIMAD UR4, UR8, UR4, UR19 ;  /* 0x00000004080472a4 */ /* 0x000fcc000f8e0213 */
[----:B------:R-:W-:Y:S01]  /*1170*/  IMAD.U32 R47, RZ, RZ, UR4 ;  /* 0x00000004ff2f7e24 */ /* 0x000fe2000f8e00ff */
[----:B-1----:R-:W-:Y:S06]  /*1180*/  BRA.U UP4, `(.L_x_17) ;  /* 0x0000000104307547 */ /* 0x002fec000b800000 */
[----:B------:R-:W-:Y:S01]  /*1190*/  R2UR UR5, R47 ;  /* 0x000000002f0572ca */ /* 0x000fe200000e0000 */
[----:B------:R-:W-:Y:S01]  /*11a0*/  UMOV UR7, 0x3 ;  /* 0x0000000300077882 */ /* 0x000fe20000000000 */
[----:B------:R-:W-:-:S11]  /*11b0*/  R2UR UR4, R48 ;  /* 0x00000000300472ca */ /* 0x000fd600000e0000 */
[----:B------:R-:W-:-:S04]  /*11c0*/  UISETP.NE.AND UP0, UPT, UR5, URZ, UPT ;  /* 0x000000ff0500728c */ /* 0x000fc8000bf05270 */
[----:B------:R-:W-:Y:S02]  /*11d0*/  UISETP.LT.U32.OR UP0, UPT, UR4, 0x2, !UP0 ;  /* 0x000000020400788c */ /* 0x000fe4000c701470 */
[----:B------:R-:W-:Y:S02]  /*11e0*/  ULOP3.LUT UR4, UR4, 0xfffffffe, URZ, 0xc0, !UPT ;  /* 0xfffffffe04047892 */ /* 0x000fe4000f8ec0ff */
[----:B------:R-:W-:Y:S02]  /*11f0*/  USEL UR6, URZ, 0x1, !UP0 ;  /* 0x00000001ff067887 */ /* 0x000fe4000c000000 */
[----:B------:R-:W-:Y:S02]  /*1200*/  USEL UR5, URZ, 0x2, !UP0 ;  /* 0x00000002ff057887 */ /* 0x000fe4000c000000 */
[----:B------:R-:W-:Y:S02]  /*1210*/  USHF.L.U32 UR4, UR7, UR4, URZ ;  /* 0x0000000407047299 */ /* 0x000fe400080006ff */
[----:B------:R-:W-:-:S04]  /*1220*/  UIADD3 UR5, UPT, UPT, UR6, UR5, URZ ;  /* 0x0000000506057290 */ /* 0x000fc8000fffe0ff */
[----:B------:R-:W-:Y:S02]  /*1230*/  IMAD.U32 R0, RZ, RZ, UR4 ;  /* 0x00000004ff007e24 */ /* 0x000fe4000f8e00ff */
[----:B------:R-:W-:-:S07]  /*1240*/  IMAD.U32 R2, RZ, RZ, UR5 ;  /* 0x00000005ff027e24 */ /* 0x000fce000f8e00ff */
.L_x_17:
[----:B------:R-:W1:Y:S01]  /*1250*/  S2UR UR46, SR_CTAID.Z ;  /* 0x00000000002e79c3 */ /* 0x000e620000002700 */
[----:B------:R-:W-:Y:S01]  /*1260*/  UISETP.GE.AND UP0, UPT, UR20, 0x1, UPT ;  /* 0x000000011400788c */ /* 0x000fe2000bf06270 */
[----:B------:R-:W-:-:S08]  /*1270*/  UMOV UR44, UR22 ;  /* 0x00000016002c7c82 */ /* 0x000fd00008000000 */
[----:B------:R-:W-:Y:S05]  /*1280*/  BRA.U !UP0, `(.L_x_18) ;  /* 0x0000000108d47547 */ /* 0x000fea000b800000 */
[----:B------:R-:W2:Y:S01]  /*1290*/  LDCU.128 UR12, c[0x0][0xc10] ;  /* 0x00018200ff0c77ac */ /* 0x000ea20008000c00 */
[----:B------:R-:W3:Y:S01]  /*12a0*/  LDCU UR21, c[0x0][0xc0c] ;  /* 0x00018180ff1577ac */ /* 0x000ee20008000800 */
[----:B------:R-:W4:Y:S01]  /*12b0*/  LDCU UR6, c[0x0][0x370] ;  /* 0x00006e00ff0677ac */ /* 0x000f220008000800 */
[----:B------:R-:W1:Y:S01]  /*12c0*/  LDCU UR7, c[0x0][0x374] ;  /* 0x00006e80ff0777ac */ /* 0x000e620008000800 */
[----:B------:R-:W1:Y:S01]  /*12d0*/  LDCU UR23, c[0x0][0xc20] ;  /* 0x00018400ff1777ac */ /* 0x000e620008000800 */
[----:B--2---:R-:W-:Y:S02]  /*12e0*/  UIMAD.WIDE.U32 UR4, UR22, UR12, URZ ;  /* 0x0000000c160472a5 */ /* 0x004fe4000f8e00ff */
[----:B---3--:R-:W-:Y:S01]  /*12f0*/  UISETP.NE.AND UP0, UPT, UR21, 0x1, UPT ;  /* 0x000000011500788c */ /* 0x008fe2000bf05270 */
[----:B------:R-:W2:Y:S01]  /*1300*/  LDCU.64 UR8, c[0x0][0xc28] ;  /* 0x00018500ff0877ac */ /* 0x000ea20008000a00 */
[----:B----4-:R-:W-:-:S03]  /*1310*/  UIMAD.WIDE.U32 UR10, UR6, UR12, URZ ;  /* 0x0000000c060a72a5 */ /* 0x010fc6000f8e00ff */
[----:B------:R-:W-:Y:S01]  /*1320*/  UMOV UR4, UR5 ;  /* 0x0000000500047c82 */ /* 0x000fe20008000000 */
[----:B------:R-:W-:Y:S02]  /*1330*/  UISETP.NE.AND UP2, UPT, UR20, 0x1, UPT ;  /* 0x000000011400788c */ /* 0x000fe4000bf45270 */
[----:B------:R-:W-:Y:S01]  /*1340*/  USHF.R.U32.HI UR4, URZ, UR13, UR4 ;  /* 0x0000000dff047299 */ /* 0x000fe20008011604 */
[----:B------:R-:W-:Y:S01]  /*1350*/  UMOV UR10, UR11 ;  /* 0x0000000b000a7c82 */ /* 0x000fe20008000000 */
[----:B------:R-:W-:Y:S02]  /*1360*/  UIMAD.WIDE.U32 UR16, UR19, UR15, URZ ;  /* 0x0000000f131072a5 */ /* 0x000fe4000f8e00ff */
[----:B------:R-:W-:Y:S02]  /*1370*/  USEL UR5, UR22, UR4, !UP0 ;  /* 0x0000000416057287 */ /* 0x000fe4000c000000 */
[----:B------:R-:W-:Y:S02]  /*1380*/  @UP0 USHF.R.U32.HI UR6, URZ, UR13, UR10 ;  /* 0x0000000dff060299 */ /* 0x000fe4000801160a */
[----:B------:R-:W-:-:S02]  /*1390*/  UISETP.NE.AND UP0, UPT, UR14, 0x1, UPT ;  /* 0x000000010e00788c */ /* 0x000fc4000bf05270 */
[----:B-1----:R-:W-:Y:S02]  /*13a0*/  UIMAD.WIDE.U32 UR10, UR7, UR15, URZ ;  /* 0x0000000f070a72a5 */ /* 0x002fe4000f8e00ff */
[----:B--2---:R-:W-:Y:S01]  /*13b0*/  UIMAD.WIDE.U32 UR12, UR6, UR8, URZ ;  /* 0x00000008060c72a5 */ /* 0x004fe2000f8e00ff */
[----:B------:R-:W-:Y:S01]  /*13c0*/  UMOV UR4, UR17 ;  /* 0x0000001100047c82 */ /* 0x000fe20008000000 */
[----:B------:R-:W-:-:S03]  /*13d0*/  UIADD3 UR44, UPT, UPT, -UR5, URZ, URZ ;  /* 0x000000ff052c7290 */ /* 0x000fc6000fffe1ff */
[----:B------:R-:W-:Y:S01]  /*13e0*/  UMOV UR10, UR11 ;  /* 0x0000000b000a7c82 */ /* 0x000fe20008000000 */
[----:B------:R-:W-:Y:S02]  /*13f0*/  USHF.R.U32.HI UR4, URZ, UR23, UR4 ;  /* 0x00000017ff047299 */ /* 0x000fe40008011604 */
[----:B------:R-:W-:Y:S01]  /*1400*/  @UP0 USHF.R.U32.HI UR7, URZ, UR23, UR10 ;  /* 0x00000017ff070299 */ /* 0x000fe2000801160a */
[----:B------:R-:W-:Y:S01]  /*1410*/  UMOV UR12, UR13 ;  /* 0x0000000d000c7c82 */ /* 0x000fe20008000000 */
[----:B------:R-:W-:Y:S02]  /*1420*/  USEL UR4, UR19, UR4, !UP0 ;  /* 0x0000000413047287 */ /* 0x000fe4000c000000 */
[----:B------:R-:W-:Y:S02]  /*1430*/  UIMAD.WIDE.U32 UR10, UR7, UR8, URZ ;  /* 0x00000008070a72a5 */ /* 0x000fe4000f8e00ff */
[----:B------:R-:W-:Y:S02]  /*1440*/  @UP2 USHF.R.U32.HI UR6, URZ, UR9, UR12 ;  /* 0x00000009ff062299 */ /* 0x000fe4000801160c */
[----:B------:R-:W-:-:S02]  /*1450*/  UIMAD.WIDE.U32 UR12, UR4, UR8, URZ ;  /* 0x00000008040c72a5 */ /* 0x000fc4000f8e00ff */
[----:B------:R-:W-:Y:S01]  /*1460*/  UIMAD UR44, UR21, UR44, UR22 ;  /* 0x0000002c152c72a4 */ /* 0x000fe2000f8e0216 */
[----:B------:R-:W-:Y:S02]  /*1470*/  UMOV UR10, UR11 ;  /* 0x0000000b000a7c82 */ /* 0x000fe40008000000 */
[----:B------:R-:W-:Y:S02]  /*1480*/  @UP2 USHF.R.U32.HI UR7, URZ, UR9, UR10 ;  /* 0x00000009ff072299 */ /* 0x000fe4000801160a */
[----:B------:R-:W-:Y:S02]  /*1490*/  UIMAD UR10, UR6, UR20, URZ ;  /* 0x00000014060a72a4 */ /* 0x000fe4000f8e02ff */
[----:B------:R-:W-:-:S04]  /*14a0*/  UIMAD UR7, UR7, UR20, URZ ;  /* 0x00000014070772a4 */ /* 0x000fc8000f8e02ff */
[----:B------:R-:W-:-:S03]  /*14b0*/  UISETP.GE.AND UP0, UPT, UR4, UR7, UPT ;  /* 0x000000070400728c */ /* 0x000fc6000bf06270 */
[----:B------:R-:W-:Y:S01]  /*14c0*/  UMOV UR7, UR13 ;  /* 0x0000000d00077c82 */ /* 0x000fe20008000000 */
[----:B------:R-:W-:Y:S02]  /*14d0*/  UISETP.GE.OR UP0, UPT, UR5, UR10, UP0 ;  /* 0x0000000a0500728c */ /* 0x000fe40008706670 */
[----:B------:R-:W-:Y:S02]  /*14e0*/  UIMAD.WIDE.U32 UR10, UR5, UR8, URZ ;  /* 0x00000008050a72a5 */ /* 0x000fe4000f8e00ff */
[----:B------:R-:W-:Y:S02]  /*14f0*/  USHF.R.U32.HI UR7, URZ, UR9, UR7 ;  /* 0x00000009ff077299 */ /* 0x000fe40008011607 */
[----:B------:R-:W-:Y:S02]  /*1500*/  UIADD3 UR10, UPT, UPT, -UR4, URZ, URZ ;  /* 0x000000ff040a7290 */ /* 0x000fe4000fffe1ff */
[----:B------:R-:W-:Y:S02]  /*1510*/  USEL UR7, UR4, UR7, !UP2 ;  /* 0x0000000704077287 */ /* 0x000fe4000d000000 */
[----:B------:R-:W-:Y:S01]  /*1520*/  UIMAD UR10, UR14, UR10, UR19 ;  /* 0x0000000a0e0a72a4 */ /* 0x000fe2000f8e0213 */
[----:B------:R-:W-:-:S02]  /*1530*/  @!UP0 UMOV UR8, UR11 ;  /* 0x0000000b00088c82 */ /* 0x000fc40008000000 */
[----:B------:R-:W-:Y:S02]  /*1540*/  @!UP0 USHF.R.U32.HI UR8, URZ, UR9, UR8 ;  /* 0x00000009ff088299 */ /* 0x000fe40008011608 */
[----:B------:R-:W-:Y:S02]  /*1550*/  UIADD3 UR9, UPT, UPT, -UR7, URZ, URZ ;  /* 0x000000ff07097290 */ /* 0x000fe4000fffe1ff */
[----:B------:R-:W-:Y:S02]  /*1560*/  @!UP0 USEL UR8, UR5, UR8, !UP2 ;  /* 0x0000000805088287 */ /* 0x000fe4000d000000 */
[----:B------:R-:W-:Y:S02]  /*1570*/  UIMAD UR9, UR20, UR9, UR4 ;  /* 0x00000009140972a4 */ /* 0x000fe4000f8e0204 */
[----:B------:R-:W-:Y:S02]  /*1580*/  @!UP0 UIADD3 UR7, UPT, UPT, UR7, -UR8, URZ ;  /* 0x8000000807078290 */ /* 0x000fe4000fffe0ff */
[----:B------:R-:W-:-:S02]  /*1590*/  @!UP0 UIMAD UR6, UR9, UR6, UR8 ;  /* 0x00000006090682a4 */ /* 0x000fc4000f8e0208 */
[----:B------:R-:W-:-:S04]  /*15a0*/  @!UP0 UIMAD UR4, UR7, UR20, UR5 ;  /* 0x00000014070482a4 */ /* 0x000fc8000f8e0205 */
[----:B------:R-:W-:Y:S01]  /*15b0*/  UIMAD UR19, UR4, UR14, UR10 ;  /* 0x0000000e041372a4 */ /* 0x000fe2000f8e020a */
[----:B------:R-:W-:Y:S02]  /*15c0*/  @!UP0 UMOV UR5, UR6 ;  /* 0x0000000600058c82 */ /* 0x000fe40008000000 */
[----:B------:R-:W-:-:S12]  /*15d0*/  UIMAD UR44, UR5, UR21, UR44 ;  /* 0x00000015052c72a4 */ /* 0x000fd8000f8e022c */
.L_x_18:
[----:B------:R-:W-:-:S09]  /*15e0*/  UISETP.NE.AND UP0, UPT, UR24, 0x1, UPT ;  /* 0x000000011800788c */ /* 0x000fd2000bf05270 */
[----:B------:R-:W-:Y:S05]  /*15f0*/  BRA.U UP0, `(.L_x_19) ;  /* 0x0000000100407547 */ /* 0x000fea000b800000 */
[----:B------:R-:W2:Y:S01]  /*1600*/  LDCU.128 UR8, c[0x0][0xc10] ;  /* 0x00018200ff0877ac */ /* 0x000ea20008000c00 */
[----:B------:R-:W3:Y:S01]  /*1610*/  LDCU UR12, c[0x0][0xc0c] ;  /* 0x00018180ff0c77ac */ /* 0x000ee20008000800 */
[----:B------:R-:W4:Y:S01]  /*1620*/  LDCU UR13, c[0x0][0xc20] ;  /* 0x00018400ff0d77ac */ /* 0x000f220008000800 */
[----:B--2---:R-:W-:Y:S02]  /*1630*/  UIMAD.WIDE.U32 UR4, UR44, UR8, URZ ;  /* 0x000000082c0472a5 */ /* 0x004fe4000f8e00ff */
[----:B------:R-:W-:Y:S02]  /*1640*/  UIMAD.WIDE.U32 UR6, UR19, UR11, URZ ;  /* 0x0000000b130672a5 */ /* 0x000fe4000f8e00ff */
[----:B---3--:R-:W-:Y:S02]  /*1650*/  UISETP.NE.AND UP0, UPT, UR12, 0x1, UPT ;  /* 0x000000010c00788c */ /* 0x008fe4000bf05270 */
[----:B------:R-:W-:-:S03]  /*1660*/  USHF.R.U32.HI UR5, URZ, UR9, UR5 ;  /* 0x00000009ff057299 */ /* 0x000fc60008011605 */
[----:B------:R-:W-:Y:S01]  /*1670*/  UMOV UR4, UR7 ;  /* 0x0000000700047c82 */ /* 0x000fe20008000000 */
[----:B------:R-:W-:Y:S02]  /*1680*/  USEL UR5, UR44, UR5, !UP0 ;  /* 0x000000052c057287 */ /* 0x000fe4000c000000 */
[----:B------:R-:W-:Y:S02]  /*1690*/  UISETP.NE.AND UP0, UPT, UR10, 0x1, UPT ;  /* 0x000000010a00788c */ /* 0x000fe4000bf05270 */
[----:B----4-:R-:W-:-:S04]  /*16a0*/  USHF.R.U32.HI UR4, URZ, UR13, UR4 ;  /* 0x0000000dff047299 */ /* 0x010fc80008011604 */
[----:B------:R-:W-:-:S04]  /*16b0*/  USEL UR4, UR19, UR4, !UP0 ;  /* 0x0000000413047287 */ /* 0x000fc8000c000000 */
[----:B------:R-:W-:Y:S02]  /*16c0*/  UIADD3 UR6, UPT, UPT, -UR4, UR5, URZ ;  /* 0x0000000504067290 */ /* 0x000fe4000fffe1ff */
[----:B------:R-:W-:Y:S02]  /*16d0*/  UIADD3 UR4, UPT, UPT, UR4, -UR5, URZ ;  /* 0x8000000504047290 */ /* 0x000fe4000fffe0ff */
[----:B------:R-:W-:Y:S02]  /*16e0*/  UIMAD UR19, UR6, UR10, UR19 ;  /* 0x0000000a061372a4 */ /* 0x000fe4000f8e0213 */
[----:B------:R-:W-:-:S12]  /*16f0*/  UIMAD UR44, UR4, UR12, UR44 ;  /* 0x0000000c042c72a4 */ /* 0x000fd8000f8e022c */
.L_x_19:
[----:B------:R-:W-:Y:S05]  /*1700*/  BRA.U !UP6, `(.L_x_20) ;  /* 0x000000010e0c7547 */ /* 0x000fea000b800000 */
[----:B------:R-:W-:Y:S01]  /*1710*/  UCGABAR_WAIT ;  /* 0x0000000000007dc7 */ /* 0x000fe20008000000 */
[----:B------:R-:W-:Y:S01]  /*1720*/  CCTL.IVALL ;  /* 0x00000000ff00798f */ /* 0x000fe20002000000 */
[----:B------:R-:W-:Y:S05]  /*1730*/  BRA `(.L_x_21) ;  /* 0x0000000000047947 */ /* 0x000fea0003800000 */
.L_x_20:
[----:B------:R-:W-:Y:S06]  /*1740*/  BAR.SYNC.DEFER_BLOCKING 0x0 ;  /* 0x0000000000007b1d */ /* 0x000fec0000010000 */
.L_x_21:
[----:B------:R-:W-:Y:S05]  /*1750*/  BRA.U UP5, `(.L_x_22) ;  /* 0x0000002105887547 */ /* 0x000fea000b800000 */
[----:B------:R-:W2:Y:S01]  /*1760*/  LDCU UR5, c[0x0][0x388] ;  /* 0x00007100ff0577ac */ /* 0x000ea20008000800 */
[----:B------:R-:W-:Y:S01]  /*1770*/  PLOP3.LUT P1, PT, PT, PT, UP3, 0x80, 0x8 ;  /* 0x000000000008781c */ /* 0x000fe20003f2f038 */
[----:B------:R-:W-:Y:S01]  /*1780*/  IMAD.MOV.U32 R2, RZ, RZ, RZ ;  /* 0x000000ffff027224 */ /* 0x000fe200078e00ff */
[----:B------:R-:W-:Y:S01]  /*1790*/  ISETP.EQ.OR P2, PT, R3, RZ, P3 ;  /* 0x000000ff0300720c */ /* 0x000fe20001f42670 */
[----:B------:R-:W3:Y:S01]  /*17a0*/  LDCU UR8, c[0x0][0x38c] ;  /* 0x00007180ff0877ac */ /* 0x000ee20008000800 */
[----:B------:R-:W-:Y:S01]  /*17b0*/  PLOP3.LUT P1, PT, P1, PT, PT, 0x8, 0x80 ;  /* 0x000000000080781c */ /* 0x000fe20000f2e170 */
[----:B------:R-:W4:Y:S01]  /*17c0*/  LDCU.64 UR6, c[0x0][0x390] ;  /* 0x00007200ff0677ac */ /* 0x000f220008000a00 */
[----:B------:R-:W-:Y:S01]  /*17d0*/  UISETP.NE.AND UP1, UPT, UR18, URZ, UPT ;  /* 0x000000ff1200728c */ /* 0x000fe2000bf25270 */
[----:B------:R-:W3:Y:S01]  /*17e0*/  LDCU UR53, c[0x0][0x370] ;  /* 0x00006e00ff3577ac */ /* 0x000ee20008000800 */
[----:B--2---:R-:W-:Y:S02]  /*17f0*/  UIADD3 UR5, UPT, UPT, UR5, 0x3f, URZ ;  /* 0x0000003f05057890 */ /* 0x004fe4000fffe0ff */
[----:B------:R-:W-:-:S02]  /*1800*/  USEL UR38, UR55, 0x2, UP1 ;  /* 0x0000000237267887 */ /* 0x000fc40008800000 */
[----:B------:R-:W-:Y:S01]  /*1810*/  USHF.R.S32.HI UR4, URZ, 0x1f, UR5 ;  /* 0x0000001fff047899 */ /* 0x000fe20008011405 */
[----:B-1----:R-:W1:Y:S03]  /*1820*/  LDCU.64 UR46, c[0x0][0x348] ;  /* 0x00006900ff2e77ac */ /* 0x002e660008000a00 */
[----:B------:R-:W-:Y:S02]  /*1830*/  ULEA.HI UR4, UR4, UR5, URZ, 0x6 ;  /* 0x0000000504047291 */ /* 0x000fe4000f8f30ff */
[----:B------:R-:W-:Y:S02]  /*1840*/  USHF.L.U32 UR5, UR22, 0x5, URZ ;  /* 0x0000000516057899 */ /* 0x000fe400080006ff */
[----:B------:R-:W-:Y:S02]  /*1850*/  USHF.R.S32.HI UR4, URZ, 0x6, UR4 ;  /* 0x00000006ff047899 */ /* 0x000fe40008011404 */
[----:B------:R-:W-:-:S02]  /*1860*/  ULOP3.LUT UR56, UR5, 0x20, URZ, 0xc0, !UPT ;  /* 0x0000002005387892 */ /* 0x000fc4000f8ec0ff */
[----:B---3--:R-:W-:Y:S02]  /*1870*/  UIMAD UR4, UR4, UR8, URZ ;  /* 0x00000008040472a4 */ /* 0x008fe4000f8e02ff */
[----:B------:R-:W-:Y:S02]  /*1880*/  USHF.L.U32 UR57, UR22, 0x6, URZ ;  /* 0x0000000616397899 */ /* 0x000fe400080006ff */
[----:B----4-:R-:W-:Y:S01]  /*1890*/  UIMAD UR4, UR4, UR6, URZ ;  /* 0x00000006040472a4 */ /* 0x010fe2000f8e02ff */
[----:B------:R-:W2:Y:S03]  /*18a0*/  LDCU UR52, c[0x0][0x374] ;  /* 0x00006e80ff3477ac */ /* 0x000ea60008000800 */
[----:B------:R-:W-:Y:S01]  /*18b0*/  UIMAD UR54, UR4, UR7, URZ ;  /* 0x00000007043672a4 */ /* 0x000fe2000f8e02ff */
[----:B------:R-:W-:Y:S01]  /*18c0*/  UMOV UR27, 0x1 ;  /* 0x00000001001b7882 */ /* 0x000fe20000000000 */
[----:B------:R-:W-:-:S02]  /*18d0*/  UMOV UR31, URZ ;  /* 0x000000ff001f7c82 */ /* 0x000fc40008000000 */
[----:B------:R-:W-:Y:S02]  /*18e0*/  UISETP.NE.AND UP2, UPT, UR54, URZ, UPT ;  /* 0x000000ff3600728c */ /* 0x000fe4000bf45270 */
[----:B------:R-:W-:Y:S01]  /*18f0*/  UISETP.LT.U32.AND UP0, UPT, UR54, 0x11, UPT ;  /* 0x000000113600788c */ /* 0x000fe2000bf01070 */
[----:B------:R-:W-:Y:S01]  /*1900*/  UMOV UR36, URZ ;  /* 0x000000ff00247c82 */ /* 0x000fe20008000000 */
[----:B------:R-:W-:Y:S02]  /*1910*/  UMOV UR42, URZ ;  /* 0x000000ff002a7c82 */ /* 0x000fe40008000000 */
[----:B------:R-:W-:-:S04]  /*1920*/  USEL UR4, UR54, 0x11, UP0 ;  /* 0x0000001136047887 */ /* 0x000fc80008000000 */
[----:B------:R-:W-:Y:S02]  /*1930*/  UIADD3 UR5, UPT, UPT, UR4, -0x1, URZ ;  /* 0xffffffff04057890 */ /* 0x000fe4000fffe0ff */
[----:B------:R-:W-:Y:S02]  /*1940*/  @!UP2 UIADD3 UR5, UPT, UPT, UR4, URZ, URZ ;  /* 0x000000ff0405a290 */ /* 0x000fe4000fffe0ff */
[----:B------:R-:W-:Y:S02]  /*1950*/  UIADD3 UR51, UPT, UPT, UR54, -UR4, URZ ;  /* 0x8000000436337290 */ /* 0x000fe4000fffe0ff */
[----:B-12---:R-:W-:-:S12]  /*1960*/  UIADD3 UR55, UPT, UPT, UR5, 0x1, URZ ;  /* 0x0000000105377890 */ /* 0x006fd8000fffe0ff */
.L_x_40:
[----:B------:R-:W1:Y:S01]  /*1970*/  S2UR UR30, SR_CgaCtaId ;  /* 0x00000000001e79c3 */ /* 0x000e620000008800 */
[----:B------:R-:W-:Y:S01]  /*1980*/  UMOV UR4, 0x400 ;  /* 0x0000040000047882 */ /* 0x000fe20000000000 */
[----:B------:R-:W-:Y:S01]  /*1990*/  MOV R0, UR27 ;  /* 0x0000001b00007c02 */ /* 0x000fe20008000f00 */
[----:B------:R-:W-:Y:S02]  /*19a0*/  UISETP.NE.AND UP0, UPT, UR54, URZ, UPT ;  /* 0x000000ff3600728c */ /* 0x000fe4000bf05270 */
[----:B------:R-:W-:Y:S01]  /*19b0*/  ULEA UR19, UR19, UR56, 0x6 ;  /* 0x0000003813137291 */ /* 0x000fe2000f8e30ff */
[----:B------:R-:W-:Y:S01]  /*19c0*/  SHF.L.U32 R0, R0, 0x1f, RZ ;  /* 0x0000001f00007819 */ /* 0x000fe200000006ff */
[----:B------:R-:W-:Y:S01]  /*19d0*/  UMOV UR28, URZ ;  /* 0x000000ff001c7c82 */ /* 0x000fe20008000000 */
[----:B------:R-:W-:Y:S01]  /*19e0*/  UMOV UR22, URZ ;  /* 0x000000ff00167c82 */ /* 0x000fe20008000000 */
[----:B------:R-:W-:Y:S01]  /*19f0*/  UMOV UR21, URZ ;  /* 0x000000ff00157c82 */ /* 0x000fe20008000000 */
[----:B------:R-:W-:Y:S01]  /*1a00*/  UMOV UR20, URZ ;  /* 0x000000ff00147c82 */ /* 0x000fe20008000000 */
[----:B-1----:R-:W-:-:S04]  /*1a10*/  ULEA UR30, UR30, UR4, 0x18 ;  /* 0x000000041e1e7291 */ /* 0x002fc8000f8ec0ff */
[----:B------:R-:W-:-:S09]  /*1a20*/  ULEA UR4, UR31, UR30, 0x3 ;  /* 0x0000001e1f047291 */ /* 0x000fd2000f8e18ff */
[----:B------:R1:W2:Y:S01]  /*1a30*/  SYNCS.PHASECHK.TRANS64.TRYWAIT P0, [UR4+0x88], R0 ;  /* 0x00008800ff0075a7 */ /* 0x0002a20008001104 */
[----:B------:R-:W-:-:S04]  /*1a40*/  ULEA.HI UR4, UR44, UR44, URZ, 0x1 ;  /* 0x0000002c2c047291 */ /* 0x000fc8000f8f08ff */
[----:B------:R-:W-:-:S04]  /*1a50*/  USHF.L.U32 UR4, UR4, 0x6, URZ ;  /* 0x0000000604047899 */ /* 0x000fc800080006ff */
[----:B------:R-:W-:-:S04]  /*1a60*/  ULOP3.LUT UR4, UR4, 0xffffff80, URZ, 0xc0, !UPT ;  /* 0xffffff8004047892 */ /* 0x000fc8000f8ec0ff */
[----:B------:R-:W-:Y:S01]  /*1a70*/  ULOP3.LUT UR43, UR4, 0x40, UR57, 0xf8, !UPT ;  /* 0x00000040042b7892 */ /* 0x000fe2000f8ef839 */
[----:B------:R-:W-:Y:S11]  /*1a80*/  BRA.U !UP0, `(.L_x_23) ;  /* 0x0000000508ac7547 */ /* 0x000ff6000b800000 */
[----:B------:R-:W3:Y:S01]  /*1a90*/  LDCU.128 UR12, c[0x0][0x480] ;  /* 0x00009000ff0c77ac */ /* 0x000ee20008000c00 */
[----:B------:R-:W4:Y:S01]  /*1aa0*/  LDCU.128 UR8, c[0x0][0x490] ;  /* 0x00009200ff0877ac */ /* 0x000f220008000c00 */
[----:B------:R-:W1:Y:S01]  /*1ab0*/  LDCU.64 UR20, c[0x0][0x4c0] ;  /* 0x00009800ff1477ac */ /* 0x000e620008000a00 */
[----:B------:R-:W1:Y:S01]  /*1ac0*/  LDCU.64 UR16, c[0x0][0x4f0] ;  /* 0x00009e00ff1077ac */ /* 0x000e620008000a00 */
[----:B------:R-:W1:Y:S01]  /*1ad0*/  LDCU UR18, c[0x0][0x4c8] ;  /* 0x00009900ff1277ac */ /* 0x000e620008000800 */
[----:B---3--:R-:W-:Y:S02]  /*1ae0*/  UIMAD.WIDE.U32 UR4, UR43, UR13, URZ ;  /* 0x0000000d2b0472a5 */ /* 0x008fe4000f8e00ff */
[----:B------:R-:W-:Y:S02]  /*1af0*/  UISETP.NE.AND UP0, UPT, UR12, 0x1, UPT ;  /* 0x000000010c00788c */ /* 0x000fe4000bf05270 */
[----:B------:R-:W-:Y:S01]  /*1b00*/  USHF.R.U32.HI UR5, URZ, UR14, UR5 ;  /* 0x0000000eff057299 */ /* 0x000fe20008011605 */
[----:B------:R-:W3:Y:S03]  /*1b10*/  LDCU UR49, c[0x0][0x38c] ;  /* 0x00007180ff3177ac */ /* 0x000ee60008000800 */
[----:B------:R-:W-:-:S02]  /*1b20*/  USEL UR5, UR43, UR5, !UP0 ;  /* 0x000000052b057287 */ /* 0x000fc4000c000000 */
[----:B------:R-:W-:Y:S02]  /*1b30*/  UISETP.NE.AND UP0, UPT, UR15, 0x1, UPT ;  /* 0x000000010f00788c */ /* 0x000fe4000bf05270 */
[----:B----4-:R-:W-:Y:S01]  /*1b40*/  UIMAD.WIDE.U32 UR6, UR5, UR8, URZ ;  /* 0x00000008050672a5 */ /* 0x010fe2000f8e00ff */
[----:B------:R-:W4:Y:S01]  /*1b50*/  LDCU UR8, c[0x0][0x4a0] ;  /* 0x00009400ff0877ac */ /* 0x000f220008000800 */
[----:B------:R-:W1:Y:S05]  /*1b60*/  LDCU UR23, c[0x0][0x4cc] ;  /* 0x00009980ff1777ac */ /* 0x000e6a0008000800 */
[----:B------:R-:W-:Y:S01]  /*1b70*/  UMOV UR4, UR7 ;  /* 0x0000000700047c82 */ /* 0x000fe20008000000 */
[----:B------:R-:W1:Y:S01]  /*1b80*/  LDCU.64 UR40, c[0x0][0x390] ;  /* 0x00007200ff2877ac */ /* 0x000e620008000a00 */
[----:B------:R-:W-:Y:S01]  /*1b90*/  USHF.R.U32.HI UR4, URZ, UR9, UR4 ;  /* 0x00000009ff047299 */ /* 0x000fe20008011604 */
[----:B------:R-:W1:Y:S03]  /*1ba0*/  LDCU UR9, c[0x0][0x4ec] ;  /* 0x00009d80ff0977ac */ /* 0x000e660008000800 */
[----:B------:R-:W-:-:S02]  /*1bb0*/  USEL UR4, UR5, UR4, !UP0 ;  /* 0x0000000405047287 */ /* 0x000fc4000c000000 */
[----:B------:R-:W-:Y:S02]  /*1bc0*/  UISETP.NE.AND UP0, UPT, UR10, 0x1, UPT ;  /* 0x000000010a00788c */ /* 0x000fe4000bf05270 */
[----:B------:R-:W-:Y:S01]  /*1bd0*/  UIMAD.WIDE.U32 UR6, UR4, UR11, URZ ;  /* 0x0000000b040672a5 */ /* 0x000fe2000f8e00ff */
[----:B------:R-:W1:Y:S01]  /*1be0*/  LDCU.64 UR24, c[0x0][0x4d0] ;  /* 0x00009a00ff1877ac */ /* 0x000e620008000a00 */
[----:B------:R-:W-:-:S05]  /*1bf0*/  UIADD3 UR42, UPT, UPT, UR55, UR36, URZ ;  /* 0x00000024372a7290 */ /* 0x000fca000fffe0ff */
[----:B------:R-:W-:Y:S01]  /*1c00*/  UMOV UR6, UR7 ;  /* 0x0000000700067c82 */ /* 0x000fe20008000000 */
[----:B------:R-:W-:Y:S02]  /*1c10*/  UIADD3 UR7, UPT, UPT, -UR4, URZ, URZ ;  /* 0x000000ff04077290 */ /* 0x000fe4000fffe1ff */
[----:B----4-:R-:W-:Y:S02]  /*1c20*/  USHF.R.U32.HI UR6, URZ, UR8, UR6 ;  /* 0x00000008ff067299 */ /* 0x010fe40008011606 */
[----:B------:R-:W-:Y:S02]  /*1c30*/  UIADD3 UR8, UPT, UPT, -UR5, URZ, URZ ;  /* 0x000000ff05087290 */ /* 0x000fe4000fffe1ff */
[----:B------:R-:W-:Y:S02]  /*1c40*/  USEL UR14, UR4, UR6, !UP0 ;  /* 0x00000006040e7287 */ /* 0x000fe4000c000000 */
[----:B------:R-:W-:Y:S02]  /*1c50*/  UIMAD UR7, UR15, UR7, UR5 ;  /* 0x000000070f0772a4 */ /* 0x000fe4000f8e0205 */
[----:B------:R-:W-:-:S02]  /*1c60*/  UIADD3 UR6, UPT, UPT, -UR14, URZ, URZ ;  /* 0x000000ff0e067290 */ /* 0x000fc4000fffe1ff */
[----:B------:R-:W-:Y:S02]  /*1c70*/  UIMAD UR8, UR12, UR8, UR43 ;  /* 0x000000080c0872a4 */ /* 0x000fe4000f8e022b */
[----:B------:R-:W-:Y:S02]  /*1c80*/  UIMAD UR13, UR10, UR6, UR4 ;  /* 0x000000060a0d72a4 */ /* 0x000fe4000f8e0204 */
[----:B-1----:R-:W-:Y:S02]  /*1c90*/  UIMAD UR11, UR8, UR20, UR9 ;  /* 0x00000014080b72a4 */ /* 0x002fe4000f8e0209 */
[----:B------:R-:W-:Y:S01]  /*1ca0*/  UIMAD UR12, UR7, UR21, UR16 ;  /* 0x00000015070c72a4 */ /* 0x000fe2000f8e0210 */
[----:B------:R-:W1:Y:S02]  /*1cb0*/  LDCU.64 UR4, c[0x0][0x4f8] ;  /* 0x00009f00ff0477ac */ /* 0x000e640008000a00 */
[----:B------:R-:W4:Y:S01]  /*1cc0*/  LDCU UR6, c[0x0][0x500] ;  /* 0x0000a000ff0677ac */ /* 0x000f220008000800 */
[----:B------:R-:W-:Y:S01]  /*1cd0*/  UIMAD UR13, UR13, UR18, UR17 ;  /* 0x000000120d0d72a4 */ /* 0x000fe2000f8e0211 */
[----:B------:R-:W-:Y:S01]  /*1ce0*/  UMOV UR28, URZ ;  /* 0x000000ff001c7c82 */ /* 0x000fe20008000000 */
[----:B------:R-:W-:Y:S01]  /*1cf0*/  UMOV UR7, UR31 ;  /* 0x0000001f00077c82 */ /* 0x000fe20008000000 */
[----:B------:R-:W-:Y:S01]  /*1d00*/  UMOV UR20, URZ ;  /* 0x000000ff00147c82 */ /* 0x000fe20008000000 */
[----:B------:R-:W-:Y:S01]  /*1d10*/  UMOV UR21, URZ ;  /* 0x000000ff00157c82 */ /* 0x000fe20008000000 */
[----:B---3--:R-:W-:-:S07]  /*1d20*/  UMOV UR22, URZ ;  /* 0x000000ff00167c82 */ /* 0x008fce0008000000 */
.L_x_29:
[----:B------:R-:W-:Y:S01]  /*1d30*/  @!P3 MOV R3, 0x6000 ;  /* 0x000060000003b802 */ /* 0x000fe20000000f00 */
[----:B------:R-:W-:Y:S01]  /*1d40*/  ULEA UR9, UR7, UR30, 0x3 ;  /* 0x0000001e07097291 */ /* 0x000fe2000f8e18ff */
[----:B--2---:R-:W-:Y:S11]  /*1d50*/  @P0 BRA `(.L_x_24) ;  /* 0x0000000000100947 */ /* 0x004ff60003800000 */
[----:B------:R-:W-:Y:S04]  /*1d60*/  MOV R4, UR27 ;  /* 0x0000001b00047c02 */ /* 0x000fe80008000f00 */
[----:B------:R-:W-:Y:S04]  /*1d70*/  SHF.L.U32 R4, R4, 0x1f, RZ ;  /* 0x0000001f04047819 */ /* 0x000fe800000006ff */
[----:B------:R-:W2:Y:S02]  /*1d80*/  SYNCS.PHASECHK.TRANS64.TRYWAIT P0, [UR9+0x88], R4 ;  /* 0x00008804ff0075a7 */ /* 0x000ea40008001109 */
[----:B--2---:R-:W-:Y:S05]  /*1d90*/  @!P0 BRA `(.L_x_25) ;  /* 0x0000006c006c8947 */ /* 0x004fea0003800000 */
.L_x_24:
[----:B------:R3:W-:Y:S01]  /*1da0*/  @!P3 SYNCS.ARRIVE.TRANS64 RZ, [UR9], R3 ;  /* 0x00000003ffffb9a7 */ /* 0x0007e20008000009 */
[----:B------:R-:W-:Y:S04]  /*1db0*/  ULOP3.LUT UR8, UR38, 0x2, URZ, 0xfc, !UPT ;  /* 0x0000000226087892 */ /* 0x000fe8000f8efcff */
[----:B------:R-:W-:Y:S09]  /*1dc0*/  UISETP.NE.AND UP0, UPT, UR8, 0x2, UPT ;  /* 0x000000020800788c */ /* 0x000ff2000bf05270 */
[----:B------:R-:W-:Y:S05]  /*1dd0*/  BRA.U UP0, `(.L_x_26) ;  /* 0x0000000100047547 */ /* 0x000fea000b800000 */
[----:B-1--4-:R-:W-:Y:S05]  /*1de0*/  BPT.TRAP 0x1 ;  /* 0x000000040000795c */ /* 0x012fea0000300000 */
.L_x_26:
[----:B------:R-:W-:Y:S04]  /*1df0*/  BSSY.RECONVERGENT B0, `(.L_x_27) ;  /* 0x0000003000007945 */ /* 0x000fe80003800200 */
[----:B------:R-:W-:Y:S05]  /*1e00*/  @P2 BRA `(.L_x_28) ;  /* 0x0000000000042947 */ /* 0x000fea0003800000 */
[----:B-1--4-:R-:W-:Y:S05]  /*1e10*/  BPT.TRAP 0x1 ;  /* 0x000000040000795c */ /* 0x012fea0000300000 */
.L_x_28:
[----:B-1--4-:R-:W-:Y:S05]  /*1e20*/  BSYNC.RECONVERGENT B0 ;  /* 0x0000000000007941 */ /* 0x012fea0003800200 */
.L_x_27:
[----:B------:R-:W-:Y:S02]  /*1e30*/  UIADD3 UR8, UPT, UPT, UR7, 0x1, URZ ;  /* 0x0000000107087890 */ /* 0x000fe4000fffe0ff */
[----:B------:R-:W-:Y:S02]  /*1e40*/  UIMAD UR15, UR20, UR23, UR4 ;  /* 0x00000017140f72a4 */ /* 0x000fe4000f8e0204 */
[----:B------:R-:W-:Y:S02]  /*1e50*/  UISETP.NE.AND UP0, UPT, UR8, 0x11, UPT ;  /* 0x000000110800788c */ /* 0x000fe4000bf05270 */
[----:B------:R-:W-:Y:S02]  /*1e60*/  ULEA UR17, UR7, UR30, 0xd ;  /* 0x0000001e07117291 */ /* 0x000fe4000f8e68ff */
[----:B------:R-:W-:Y:S02]  /*1e70*/  USEL UR10, URZ, 0x1, UP0 ;  /* 0x00000001ff0a7887 */ /* 0x000fe40008000000 */
[----:B------:R-:W-:Y:S02]  /*1e80*/  USEL UR31, UR8, URZ, UP0 ;  /* 0x000000ff081f7287 */ /* 0x000fe40008000000 */
[----:B------:R-:W-:Y:S02]  /*1e90*/  ULOP3.LUT UR27, UR27, UR10, URZ, 0x3c, !UPT ;  /* 0x0000000a1b1b7292 */ /* 0x000fe4000f8e3cff */
[----:B------:R-:W-:Y:S02]  /*1ea0*/  ULEA UR8, UR31, UR30, 0x3 ;  /* 0x0000001e1f087291 */ /* 0x000fe4000f8e18ff */
[----:B------:R-:W-:Y:S02]  /*1eb0*/  ULEA UR16, UR7, UR30, 0xc ;  /* 0x0000001e07107291 */ /* 0x000fe4000f8e60ff */
[----:B------:R-:W-:Y:S01]  /*1ec0*/  UIADD3 UR34, UP0, UPT, UR46, 0x80, URZ ;  /* 0x000000802e227890 */ /* 0x000fe2000ff1e0ff */
[----:B--2---:R-:W-:Y:S01]  /*1ed0*/  MOV R0, UR27 ;  /* 0x0000001b00007c02 */ /* 0x004fe20008000f00 */
[----:B------:R-:W-:Y:S02]  /*1ee0*/  ULOP3.LUT UR9, UR9, 0xfefffff8, URZ, 0xc0, !UPT ;  /* 0xfefffff809097892 */ /* 0x000fe4000f8ec0ff */
[----:B------:R-:W-:Y:S01]  /*1ef0*/  USHF.L.U32 UR10, UR28, 0x6, URZ ;  /* 0x000000061c0a7899 */ /* 0x000fe200080006ff */
[----:B------:R-:W-:Y:S01]  /*1f00*/  SHF.L.U32 R0, R0, 0x1f, RZ ;  /* 0x0000001f00007819 */ /* 0x000fe200000006ff */
[----:B------:R-:W-:Y:S02]  /*1f10*/  UIADD3.X UR35, UPT, UPT, URZ, UR47, URZ, UP0, !UPT ;  /* 0x0000002fff237290 */ /* 0x000fe400087fe4ff */
[----:B------:R-:W-:Y:S01]  /*1f20*/  UIADD3 UR32, UP3, UPT, UR46, 0x200, URZ ;  /* 0x000002002e207890 */ /* 0x000fe2000ff7e0ff */
[----:B------:R1:W2:Y:S01]  /*1f30*/  SYNCS.PHASECHK.TRANS64.TRYWAIT P0, [UR8+0x88], R0 ;  /* 0x00008800ff0075a7 */ /* 0x0002a20008001108 */
[----:B------:R-:W-:Y:S02]  /*1f40*/  UIMAD UR8, UR21, UR24, UR5 ;  /* 0x00000018150872a4 */ /* 0x000fe4000f8e0205 */
[----:B------:R-:W-:Y:S02]  /*1f50*/  UIMAD UR7, UR22, UR25, UR6 ;  /* 0x00000019160772a4 */ /* 0x000fe4000f8e0206 */
[----:B------:R-:W-:Y:S02]  /*1f60*/  ULEA UR15, UR8, UR15, 0x5 ;  /* 0x0000000f080f7291 */ /* 0x000fe4000f8e28ff */
[----:B------:R-:W-:Y:S02]  /*1f70*/  UIADD3 UR8, UPT, UPT, UR17, 0x3300, URZ ;  /* 0x0000330011087890 */ /* 0x000fe4000fffe0ff */
[----:B------:R-:W-:Y:S02]  /*1f80*/  ULEA UR7, UR7, UR15, 0xa ;  /* 0x0000000f07077291 */ /* 0x000fe4000f8e50ff */
[----:B------:R-:W-:Y:S02]  /*1f90*/  UIADD3.X UR33, UPT, UPT, URZ, UR47, URZ, UP3, !UPT ;  /* 0x0000002fff217290 */ /* 0x000fe40009ffe4ff */
[----:B------:R-:W-:Y:S02]  /*1fa0*/  UPRMT UR7, UR7, 0x5410, URZ ;  /* 0x0000541007077896 */ /* 0x000fe400080000ff */
[----:B------:R-:W-:Y:S02]  /*1fb0*/  UIADD3 UR16, UPT, UPT, UR16, 0x25300, URZ ;  /* 0x0002530010107890 */ /* 0x000fe4000fffe0ff */
[----:B------:R-:W-:Y:S02]  /*1fc0*/  UIADD3 UR37, UPT, UPT, UR20, 0x1, URZ ;  /* 0x0000000114257890 */ /* 0x000fe4000fffe0ff */
[----:B------:R-:W-:Y:S02]  /*1fd0*/  UIADD3 UR29, UPT, UPT, UR21, 0x1, URZ ;  /* 0x00000001151d7890 */ /* 0x000fe4000fffe0ff */
[----:B------:R-:W-:Y:S02]  /*1fe0*/  UISETP.NE.AND UP2, UPT, UR37, UR49, UPT ;  /* 0x000000312500728c */ /* 0x000fe4000bf45270 */
[----:B------:R-:W-:Y:S02]  /*1ff0*/  UIADD3 UR26, UPT, UPT, UR22, 0x1, URZ ;  /* 0x00000001161a7890 */ /* 0x000fe4000fffe0ff */
[----:B------:R-:W-:Y:S01]  /*2000*/  UIADD3 UR36, UPT, UPT, UR36, 0x1, URZ ;  /* 0x0000000124247890 */ /* 0x000fe2000fffe0ff */
[----:B------:R-:W-:Y:S01]  /*2010*/  UMOV UR44, 0x0 ;  /* 0x00000000002c7882 */ /* 0x000fe20000000000 */
[----:B------:R-:W-:Y:S01]  /*2020*/  UMOV UR45, 0x10000000 ;  /* 0x10000000002d7882 */ /* 0x000fe20000000000 */
[----:B------:R-:W-:Y:S01]  /*2030*/  UMOV UR17, UR9 ;  /* 0x0000000900117c82 */ /* 0x000fe20008000000 */
[----:B------:R4:W-:Y:S01]  /*2040*/  UTMALDG.5D.IM2COL.2CTA [UR8], [UR34], UR7, desc[UR44] ;  /* 0x00002c08220073b4 */ /* 0x0009e20008261007 */
[----:B------:R-:W-:Y:S02]  /*2050*/  UMOV UR18, UR10 ;  /* 0x0000000a00127c82 */ /* 0x000fe40008000000 */
[----:B------:R-:W-:Y:S04]  /*2060*/  @UP2 UIADD3 UR29, UPT, UPT, UR21, URZ, URZ ;  /* 0x000000ff151d2290 */ /* 0x000fe8000fffe0ff */
[----:B------:R-:W-:Y:S01]  /*2070*/  UISETP.NE.AND UP1, UPT, UR29, UR40, UPT ;  /* 0x000000281d00728c */ /* 0x000fe2000bf25270 */
[----:B------:R3:W-:Y:S10]  /*2080*/  UTMALDG.5D.2CTA [UR16], [UR32], desc[UR44] ;  /* 0x00002c10200075b4 */ /* 0x0007f40008221000 */
[----:B------:R-:W-:Y:S04]  /*2090*/  @UP1 UIADD3 UR26, UPT, UPT, UR22, URZ, URZ ;  /* 0x000000ff161a1290 */ /* 0x000fe8000fffe0ff */
[----:B------:R-:W-:Y:S02]  /*20a0*/  UISETP.NE.AND UP0, UPT, UR26, UR41, UPT ;  /* 0x000000291a00728c */ /* 0x000fe4000bf05270 */
[----:B----4-:R-:W-:Y:S09]  /*20b0*/  UIADD3 UR8, UPT, UPT, UR28, 0x1, URZ ;  /* 0x000000011c087890 */ /* 0x010ff2000fffe0ff */
[----:B------:R-:W-:Y:S01]  /*20c0*/  @UP0 UIADD3 UR8, UPT, UPT, UR28, URZ, URZ ;  /* 0x000000ff1c080290 */ /* 0x000fe2000fffe0ff */
[----:B------:R-:W-:Y:S01]  /*20d0*/  UMOV UR7, UR31 ;  /* 0x0000001f00077c82 */ /* 0x000fe20008000000 */
[----:B---3--:R-:W-:Y:S02]  /*20e0*/  USEL UR22, UR26, URZ, UP0 ;  /* 0x000000ff1a167287 */ /* 0x008fe40008000000 */
[----:B------:R-:W-:Y:S02]  /*20f0*/  UISETP.NE.AND UP0, UPT, UR36, UR42, UPT ;  /* 0x0000002a2400728c */ /* 0x000fe4000bf05270 */
[----:B------:R-:W-:Y:S02]  /*2100*/  USEL UR20, UR37, URZ, UP2 ;  /* 0x000000ff25147287 */ /* 0x000fe40009000000 */
[----:B------:R-:W-:Y:S01]  /*2110*/  USEL UR21, UR29, URZ, UP1 ;  /* 0x000000ff1d157287 */ /* 0x000fe20008800000 */
[----:B------:R-:W-:Y:S04]  /*2120*/  UMOV UR28, UR8 ;  /* 0x00000008001c7c82 */ /* 0x000fe80008000000 */
[----:B-1----:R-:W-:Y:S07]  /*2130*/  BRA.U UP0, `(.L_x_29) ;  /* 0xfffffff900fc7547 */ /* 0x002fee000b83ffff */
.L_x_23:
[----:B------:R-:W-:Y:S01]  /*2140*/  ULEA UR4, UR31, UR30, 0x3 ;  /* 0x0000001e1f047291 */ /* 0x000fe2000f8e18ff */
[----:B-1----:R-:W-:Y:S01]  /*2150*/  MOV R0, UR27 ;  /* 0x0000001b00007c02 */ /* 0x002fe20008000f00 */
[----:B------:R-:W-:Y:S01]  /*2160*/  @!P1 SYNCS.ARRIVE.TRANS64.A1T0 RZ, [UR30+0x148], RZ ;  /* 0x000148ffffff99a7 */ /* 0x000fe2000810001e */
[----:B------:R-:W-:Y:S02]  /*2170*/  UISETP.GE.AND UP0, UPT, UR51, 0x1, UPT ;  /* 0x000000013300788c */ /* 0x000fe4000bf06270 */
[----:B------:R-:W-:-:S04]  /*2180*/  SHF.L.U32 R0, R0, 0x1f, RZ ;  /* 0x0000001f00007819 */ /* 0x000fc800000006ff */
[----:B--2---:R1:W2:Y:S03]  /*2190*/  SYNCS.PHASECHK.TRANS64.TRYWAIT P0, [UR4+0x88], R0 ;  /* 0x00008800ff0075a7 */ /* 0x0042a60008001104 */
[----:B------:R-:W-:Y:S05]  /*21a0*/  BRA.U !UP0, `(.L_x_30) ;  /* 0x0000000508a47547 */ /* 0x000fea000b800000 */
[----:B------:R-:W3:Y:S01]  /*21b0*/  LDCU.128 UR8, c[0x0][0x480] ;  /* 0x00009000ff0877ac */ /* 0x000ee20008000c00 */
[----:B------:R-:W4:Y:S01]  /*21c0*/  LDCU.128 UR32, c[0x0][0x490] ;  /* 0x00009200ff2077ac */ /* 0x000f220008000c00 */
[----:B------:R-:W1:Y:S01]  /*21d0*/  LDCU UR13, c[0x0][0x4c8] ;  /* 0x00009900ff0d77ac */ /* 0x000e620008000800 */
        /* <DEDUP_REMOVED lines=10> */
[----:B------:R-:W1:Y:S05]  /*2280*/  LDCU.64 UR40, c[0x0][0x390] ;  /* 0x00007200ff2877ac */ /* 0x000e6a0008000a00 */
[----:B------:R-:W-:Y:S01]  /*2290*/  UMOV UR4, UR7 ;  /* 0x0000000700047c82 */ /* 0x000fe20008000000 */
[----:B------:R-:W1:Y:S01]  /*22a0*/  LDCU.64 UR24, c[0x0][0x4d0] ;  /* 0x00009a00ff1877ac */ /* 0x000e620008000a00 */
[----:B------:R-:W-:Y:S01]  /*22b0*/  USHF.R.U32.HI UR4, URZ, UR33, UR4 ;  /* 0x00000021ff047299 */ /* 0x000fe20008011604 */
[----:B------:R-:W4:Y:S03]  /*22c0*/  LDCU.64 UR32, c[0x0][0x4c0] ;  /* 0x00009800ff2077ac */ /* 0x000f260008000a00 */
[----:B------:R-:W-:-:S02]  /*22d0*/  USEL UR4, UR5, UR4, !UP0 ;  /* 0x0000000405047287 */ /* 0x000fc4000c000000 */
[----:B------:R-:W-:Y:S02]  /*22e0*/  UISETP.NE.AND UP0, UPT, UR34, 0x1, UPT ;  /* 0x000000012200788c */ /* 0x000fe4000bf05270 */
[----:B------:R-:W-:Y:S02]  /*22f0*/  UIMAD.WIDE.U32 UR6, UR4, UR35, URZ ;  /* 0x00000023040672a5 */ /* 0x000fe4000f8e00ff */
[----:B------:R-:W-:Y:S01]  /*2300*/  UIADD3 UR42, UPT, UPT, UR51, UR42, URZ ;  /* 0x0000002a332a7290 */ /* 0x000fe2000fffe0ff */
[----:B------:R-:W-:-:S04]  /*2310*/  UMOV UR37, UR51 ;  /* 0x0000003300257c82 */ /* 0x000fc80008000000 */
[----:B------:R-:W-:Y:S01]  /*2320*/  UMOV UR6, UR7 ;  /* 0x0000000700067c82 */ /* 0x000fe20008000000 */
[----:B------:R-:W-:Y:S02]  /*2330*/  UIADD3 UR7, UPT, UPT, -UR5, URZ, URZ ;  /* 0x000000ff05077290 */ /* 0x000fe4000fffe1ff */
[----:B---3--:R-:W-:Y:S02]  /*2340*/  USHF.R.U32.HI UR6, URZ, UR9, UR6 ;  /* 0x00000009ff067299 */ /* 0x008fe40008011606 */
[----:B------:R-:W-:Y:S02]  /*2350*/  UIMAD UR7, UR8, UR7, UR43 ;  /* 0x00000007080772a4 */ /* 0x000fe4000f8e022b */
[----:B------:R-:W-:Y:S02]  /*2360*/  USEL UR14, UR4, UR6, !UP0 ;  /* 0x00000006040e7287 */ /* 0x000fe4000c000000 */
[----:B------:R-:W-:Y:S02]  /*2370*/  UIADD3 UR6, UPT, UPT, -UR4, URZ, URZ ;  /* 0x000000ff04067290 */ /* 0x000fe4000fffe1ff */
[----:B------:R-:W-:-:S02]  /*2380*/  UIADD3 UR9, UPT, UPT, -UR14, URZ, URZ ;  /* 0x000000ff0e097290 */ /* 0x000fc4000fffe1ff */
[----:B------:R-:W-:Y:S02]  /*2390*/  UIMAD UR12, UR11, UR6, UR5 ;  /* 0x000000060b0c72a4 */ /* 0x000fe4000f8e0205 */
[----:B------:R-:W-:Y:S02]  /*23a0*/  UIMAD UR9, UR34, UR9, UR4 ;  /* 0x00000009220972a4 */ /* 0x000fe4000f8e0204 */
[----:B----4-:R-:W-:Y:S01]  /*23b0*/  UIMAD UR11, UR7, UR32, UR10 ;  /* 0x00000020070b72a4 */ /* 0x010fe2000f8e020a */
[----:B------:R-:W3:Y:S02]  /*23c0*/  LDCU UR43, c[0x0][0x38c] ;  /* 0x00007180ff2b77ac */ /* 0x000ee40008000800 */
[----:B------:R-:W4:Y:S01]  /*23d0*/  LDCU UR6, c[0x0][0x500] ;  /* 0x0000a000ff0677ac */ /* 0x000f220008000800 */
[----:B------:R-:W2:Y:S01]  /*23e0*/  LDCU.64 UR4, c[0x0][0x4f8] ;  /* 0x00009f00ff0477ac */ /* 0x000ea20008000a00 */
[----:B-1----:R-:W-:Y:S02]  /*23f0*/  UIMAD UR12, UR12, UR33, UR16 ;  /* 0x000000210c0c72a4 */ /* 0x002fe4000f8e0210 */
[----:B------:R-:W-:Y:S01]  /*2400*/  UIMAD UR13, UR9, UR13, UR17 ;  /* 0x0000000d090d72a4 */ /* 0x000fe2000f8e0211 */
[----:B------:R-:W-:-:S11]  /*2410*/  UMOV UR7, UR31 ;  /* 0x0000001f00077c82 */ /* 0x000fd60008000000 */
.L_x_36:
[----:B------:R-:W-:Y:S01]  /*2420*/  @!P3 MOV R3, 0x6000 ;  /* 0x000060000003b802 */ /* 0x000fe20000000f00 */
[----:B------:R-:W-:Y:S01]  /*2430*/  ULEA UR9, UR7, UR30, 0x3 ;  /* 0x0000001e07097291 */ /* 0x000fe2000f8e18ff */
[----:B--23--:R-:W-:Y:S11]  /*2440*/  @P0 BRA `(.L_x_31) ;  /* 0x0000000000100947 */ /* 0x00cff60003800000 */
[----:B------:R-:W-:Y:S04]  /*2450*/  MOV R4, UR27 ;  /* 0x0000001b00047c02 */ /* 0x000fe80008000f00 */
[----:B------:R-:W-:Y:S04]  /*2460*/  SHF.L.U32 R4, R4, 0x1f, RZ ;  /* 0x0000001f04047819 */ /* 0x000fe800000006ff */
[----:B------:R-:W1:Y:S02]  /*2470*/  SYNCS.PHASECHK.TRANS64.TRYWAIT P0, [UR9+0x88], R4 ;  /* 0x00008804ff0075a7 */ /* 0x000e640008001109 */
[----:B-1----:R-:W-:Y:S05]  /*2480*/  @!P0 BRA `(.L_x_32) ;  /* 0x0000006400c88947 */ /* 0x002fea0003800000 */
.L_x_31:
[----:B------:R2:W-:Y:S01]  /*2490*/  @!P3 SYNCS.ARRIVE.TRANS64 RZ, [UR9], R3 ;  /* 0x00000003ffffb9a7 */ /* 0x0005e20008000009 */
[----:B------:R-:W-:Y:S04]  /*24a0*/  ULOP3.LUT UR8, UR38, 0x2, URZ, 0xfc, !UPT ;  /* 0x0000000226087892 */ /* 0x000fe8000f8efcff */
[----:B------:R-:W-:Y:S09]  /*24b0*/  UISETP.NE.AND UP0, UPT, UR8, 0x2, UPT ;  /* 0x000000020800788c */ /* 0x000ff2000bf05270 */
[----:B------:R-:W-:Y:S05]  /*24c0*/  BRA.U UP0, `(.L_x_33) ;  /* 0x0000000100047547 */ /* 0x000fea000b800000 */
[----:B---34-:R-:W-:Y:S05]  /*24d0*/  BPT.TRAP 0x1 ;  /* 0x000000040000795c */ /* 0x018fea0000300000 */
.L_x_33:
[----:B------:R-:W-:Y:S04]  /*24e0*/  BSSY.RECONVERGENT B0, `(.L_x_34) ;  /* 0x0000003000007945 */ /* 0x000fe80003800200 */
[----:B------:R-:W-:Y:S05]  /*24f0*/  @P2 BRA `(.L_x_35) ;  /* 0x0000000000042947 */ /* 0x000fea0003800000 */
[----:B---34-:R-:W-:Y:S05]  /*2500*/  BPT.TRAP 0x1 ;  /* 0x000000040000795c */ /* 0x018fea0000300000 */
.L_x_35:
[----:B---34-:R-:W-:Y:S05]  /*2510*/  BSYNC.RECONVERGENT B0 ;  /* 0x0000000000007941 */ /* 0x018fea0003800200 */
.L_x_34:
[----:B------:R-:W-:Y:S02]  /*2520*/  UIADD3 UR8, UPT, UPT, UR7, 0x1, URZ ;  /* 0x0000000107087890 */ /* 0x000fe4000fffe0ff */
[----:B------:R-:W-:Y:S02]  /*2530*/  UIMAD UR16, UR20, UR23, UR4 ;  /* 0x00000017141072a4 */ /* 0x000fe4000f8e0204 */
[----:B------:R-:W-:Y:S02]  /*2540*/  UISETP.NE.AND UP0, UPT, UR8, 0x11, UPT ;  /* 0x000000110800788c */ /* 0x000fe4000bf05270 */
[----:B------:R-:W-:Y:S02]  /*2550*/  UIMAD UR15, UR21, UR24, UR5 ;  /* 0x00000018150f72a4 */ /* 0x000fe4000f8e0205 */
[----:B------:R-:W-:Y:S02]  /*2560*/  USEL UR10, URZ, 0x1, UP0 ;  /* 0x00000001ff0a7887 */ /* 0x000fe40008000000 */
[----:B------:R-:W-:Y:S02]  /*2570*/  USEL UR31, UR8, URZ, UP0 ;  /* 0x000000ff081f7287 */ /* 0x000fe40008000000 */
[----:B------:R-:W-:Y:S02]  /*2580*/  ULOP3.LUT UR27, UR27, UR10, URZ, 0x3c, !UPT ;  /* 0x0000000a1b1b7292 */ /* 0x000fe4000f8e3cff */
[----:B------:R-:W-:Y:S02]  /*2590*/  ULEA UR8, UR31, UR30, 0x3 ;  /* 0x0000001e1f087291 */ /* 0x000fe4000f8e18ff */
[----:B------:R-:W-:Y:S02]  /*25a0*/  ULEA UR17, UR7, UR30, 0xc ;  /* 0x0000001e07117291 */ /* 0x000fe4000f8e60ff */
[----:B------:R-:W-:Y:S01]  /*25b0*/  ULEA UR15, UR15, UR16, 0x5 ;  /* 0x000000100f0f7291 */ /* 0x000fe2000f8e28ff */
[----:B-1----:R-:W-:Y:S01]  /*25c0*/  MOV R0, UR27 ;  /* 0x0000001b00007c02 */ /* 0x002fe20008000f00 */
[----:B------:R-:W-:Y:S02]  /*25d0*/  UIADD3 UR34, UP0, UPT, UR46, 0x80, URZ ;  /* 0x000000802e227890 */ /* 0x000fe4000ff1e0ff */
[----:B------:R-:W-:Y:S01]  /*25e0*/  ULOP3.LUT UR9, UR9, 0xfefffff8, URZ, 0xc0, !UPT ;  /* 0xfefffff809097892 */ /* 0x000fe2000f8ec0ff */
[----:B------:R-:W-:Y:S01]  /*25f0*/  SHF.L.U32 R0, R0, 0x1f, RZ ;  /* 0x0000001f00007819 */ /* 0x000fe200000006ff */
[----:B------:R-:W-:Y:S02]  /*2600*/  USHF.L.U32 UR10, UR28, 0x6, URZ ;  /* 0x000000061c0a7899 */ /* 0x000fe400080006ff */
[----:B------:R-:W-:Y:S01]  /*2610*/  UIADD3.X UR35, UPT, UPT, URZ, UR47, URZ, UP0, !UPT ;  /* 0x0000002fff237290 */ /* 0x000fe200087fe4ff */
[----:B------:R1:W3:Y:S01]  /*2620*/  SYNCS.PHASECHK.TRANS64.TRYWAIT P0, [UR8+0x88], R0 ;  /* 0x00008800ff0075a7 */ /* 0x0002e20008001108 */
[----:B------:R-:W-:Y:S02]  /*2630*/  ULEA UR8, UR7, UR30, 0xd ;  /* 0x0000001e07087291 */ /* 0x000fe4000f8e68ff */
[----:B------:R-:W-:Y:S02]  /*2640*/  UIMAD UR7, UR22, UR25, UR6 ;  /* 0x00000019160772a4 */ /* 0x000fe4000f8e0206 */
[----:B------:R-:W-:Y:S02]  /*2650*/  UIADD3 UR8, UPT, UPT, UR8, 0x3300, URZ ;  /* 0x0000330008087890 */ /* 0x000fe4000fffe0ff */
[----:B------:R-:W-:Y:S02]  /*2660*/  ULEA UR7, UR7, UR15, 0xa ;  /* 0x0000000f07077291 */ /* 0x000fe4000f8e50ff */
[----:B------:R-:W-:Y:S02]  /*2670*/  UIADD3 UR32, UP3, UPT, UR46, 0x200, URZ ;  /* 0x000002002e207890 */ /* 0x000fe4000ff7e0ff */
[----:B------:R-:W-:Y:S02]  /*2680*/  UPRMT UR7, UR7, 0x5410, URZ ;  /* 0x0000541007077896 */ /* 0x000fe400080000ff */
[----:B------:R-:W-:Y:S02]  /*2690*/  UIADD3.X UR33, UPT, UPT, URZ, UR47, URZ, UP3, !UPT ;  /* 0x0000002fff217290 */ /* 0x000fe40009ffe4ff */
[----:B------:R-:W-:Y:S02]  /*26a0*/  UIADD3 UR16, UPT, UPT, UR17, 0x25300, URZ ;  /* 0x0002530011107890 */ /* 0x000fe4000fffe0ff */
[----:B------:R-:W-:Y:S02]  /*26b0*/  UIADD3 UR36, UPT, UPT, UR20, 0x1, URZ ;  /* 0x0000000114247890 */ /* 0x000fe4000fffe0ff */
[----:B------:R-:W-:Y:S02]  /*26c0*/  UIADD3 UR29, UPT, UPT, UR21, 0x1, URZ ;  /* 0x00000001151d7890 */ /* 0x000fe4000fffe0ff */
[----:B------:R-:W-:Y:S02]  /*26d0*/  UISETP.NE.AND UP2, UPT, UR36, UR43, UPT ;  /* 0x0000002b2400728c */ /* 0x000fe4000bf45270 */
[----:B------:R-:W-:Y:S01]  /*26e0*/  UIADD3 UR26, UPT, UPT, UR22, 0x1, URZ ;  /* 0x00000001161a7890 */ /* 0x000fe2000fffe0ff */
[----:B------:R-:W-:Y:S01]  /*26f0*/  UMOV UR44, 0x0 ;  /* 0x00000000002c7882 */ /* 0x000fe20000000000 */
[----:B------:R-:W-:Y:S01]  /*2700*/  UMOV UR45, 0x10000000 ;  /* 0x10000000002d7882 */ /* 0x000fe20000000000 */
[----:B------:R-:W-:Y:S01]  /*2710*/  UMOV UR17, UR9 ;  /* 0x0000000900117c82 */ /* 0x000fe20008000000 */
[----:B------:R4:W-:Y:S01]  /*2720*/  UTMALDG.5D.IM2COL.2CTA [UR8], [UR34], UR7, desc[UR44] ;  /* 0x00002c08220073b4 */ /* 0x0009e20008261007 */
[----:B------:R-:W-:Y:S04]  /*2730*/  UMOV UR18, UR10 ;  /* 0x0000000a00127c82 */ /* 0x000fe80008000000 */
[----:B------:R-:W-:Y:S04]  /*2740*/  @UP2 UIADD3 UR29, UPT, UPT, UR21, URZ, URZ ;  /* 0x000000ff151d2290 */ /* 0x000fe8000fffe0ff */
[----:B------:R-:W-:Y:S01]  /*2750*/  UISETP.NE.AND UP1, UPT, UR29, UR40, UPT ;  /* 0x000000281d00728c */ /* 0x000fe2000bf25270 */
[----:B------:R2:W-:Y:S10]  /*2760*/  UTMALDG.5D.2CTA [UR16], [UR32], desc[UR44] ;  /* 0x00002c10200075b4 */ /* 0x0005f40008221000 */
[----:B------:R-:W-:Y:S04]  /*2770*/  @UP1 UIADD3 UR26, UPT, UPT, UR22, URZ, URZ ;  /* 0x000000ff161a1290 */ /* 0x000fe8000fffe0ff */
[----:B------:R-:W-:Y:S02]  /*2780*/  UISETP.NE.AND UP0, UPT, UR26, UR41, UPT ;  /* 0x000000291a00728c */ /* 0x000fe4000bf05270 */
[----:B----4-:R-:W-:Y:S09]  /*2790*/  UIADD3 UR8, UPT, UPT, UR28, 0x1, URZ ;  /* 0x000000011c087890 */ /* 0x010ff2000fffe0ff */
[----:B------:R-:W-:Y:S02]  /*27a0*/  @UP0 UIADD3 UR8, UPT, UPT, UR28, URZ, URZ ;  /* 0x000000ff1c080290 */ /* 0x000fe4000fffe0ff */
[----:B------:R-:W-:Y:S02]  /*27b0*/  UIADD3 UR7, UPT, UPT, UR37, -0x1, URZ ;  /* 0xffffffff25077890 */ /* 0x000fe4000fffe0ff */
[----:B--2---:R-:W-:Y:S02]  /*27c0*/  USEL UR22, UR26, URZ, UP0 ;  /* 0x000000ff1a167287 */ /* 0x004fe40008000000 */
[----:B------:R-:W-:Y:S02]  /*27d0*/  UISETP.GT.U32.AND UP0, UPT, UR37, 0x1, UPT ;  /* 0x000000012500788c */ /* 0x000fe4000bf04070 */
[----:B------:R-:W-:Y:S02]  /*27e0*/  USEL UR20, UR36, URZ, UP2 ;  /* 0x000000ff24147287 */ /* 0x000fe40009000000 */
[----:B------:R-:W-:Y:S01]  /*27f0*/  USEL UR21, UR29, URZ, UP1 ;  /* 0x000000ff1d157287 */ /* 0x000fe20008800000 */
[----:B------:R-:W-:Y:S01]  /*2800*/  UMOV UR37, UR7 ;  /* 0x0000000700257c82 */ /* 0x000fe20008000000 */
[----:B------:R-:W-:Y:S01]  /*2810*/  UMOV UR7, UR31 ;  /* 0x0000001f00077c82 */ /* 0x000fe20008000000 */
[----:B------:R-:W-:Y:S02]  /*2820*/  UMOV UR28, UR8 ;  /* 0x00000008001c7c82 */ /* 0x000fe40008000000 */
[----:B-1----:R-:W-:Y:S07]  /*2830*/  BRA.U UP0, `(.L_x_36) ;  /* 0xfffffff900f87547 */ /* 0x002fee000b83ffff */
.L_x_30:
[----:B------:R-:W-:Y:S01]  /*2840*/  SHF.L.U32 R3, R2, 0x1f, RZ ;  /* 0x0000001f02037819 */ /* 0x000fe200000006ff */
[----:B------:R-:W-:-:S03]  /*2850*/  NOP ;  /* 0x0000000000007918 */ /* 0x000fc60000000000 */
[----:B--23--:R-:W2:Y:S02]  /*2860*/  SYNCS.PHASECHK.TRANS64.TRYWAIT P0, [UR30+0x150], R3 ;  /* 0x00015003ff0075a7 */ /* 0x00cea4000800111e */
[----:B--2---:R-:W-:Y:S05]  /*2870*/  @!P0 BRA `(.L_x_37) ;  /* 0x0000006000e48947 */ /* 0x004fea0003800000 */
.L_x_143:
[----:B------:R-:W2:Y:S01]  /*2880*/  LDS.128 R4, [UR30+0x190] ;  /* 0x0001901eff047984 */ /* 0x000ea20008000c00 */
[----:B------:R-:W-:Y:S02]  /*2890*/  UIADD3 UR4, UPT, UPT, UR30, 0x158, URZ ;  /* 0x000001581e047890 */ /* 0x000fe4000fffe0ff */
[----:B------:R-:W-:Y:S01]  /*28a0*/  UISETP.GE.AND UP0, UPT, UR39, 0x1, UPT ;  /* 0x000000012700788c */ /* 0x000fe2000bf06270 */
[----:B------:R-:W-:Y:S01]  /*28b0*/  @!PT LDS RZ, [RZ] ;  /* 0x00000000fffff984 */ /* 0x000fe20000000800 */
[----:B------:R-:W-:Y:S01]  /*28c0*/  @!PT LDS RZ, [RZ] ;  /* 0x00000000fffff984 */ /* 0x000fe20000000800 */
[----:B------:R-:W-:Y:S01]  /*28d0*/  @!PT LDS RZ, [RZ] ;  /* 0x00000000fffff984 */ /* 0x000fe20000000800 */
[----:B------:R-:W-:Y:S01]  /*28e0*/  @!PT LDS RZ, [RZ] ;  /* 0x00000000fffff984 */ /* 0x000fe20000000800 */
[----:B------:R3:W-:Y:S06]  /*28f0*/  MEMBAR.ALL.CTA ;  /* 0x0000000000007992 */ /* 0x0007ec0000008000 */
[----:B---3--:R-:W3:Y:S01]  /*2900*/  FENCE.VIEW.ASYNC.S ;  /* 0x00000000000073c6 */ /* 0x008ee20000000000 */
[----:B------:R-:W-:-:S09]  /*2910*/  UPRMT UR4, URZ, 0x654, UR4 ;  /* 0x00000654ff047896 */ /* 0x000fd20008000004 */
[----:B---3--:R-:W-:Y:S01]  /*2920*/  SYNCS.ARRIVE.TRANS64.RED.A1T0 RZ, [UR4], RZ ;  /* 0x000000ffffff79a7 */ /* 0x008fe20008100404 */
[----:B--2---:R-:W-:-:S13]  /*2930*/  LOP3.LUT P0, RZ, R6, 0x1, RZ, 0xc0, !PT ;  /* 0x0000000106ff7812 */ /* 0x004fda000780c0ff */
[----:B------:R-:W-:Y:S01]  /*2940*/  VOTEU.ANY UP1, P0 ;  /* 0x0000000000ff7886 */ /* 0x000fe20000020100 */
[----:B------:R-:W-:-:S13]  /*2950*/  PLOP3.LUT P0, PT, PT, PT, UP1, 0x80, 0x8 ;  /* 0x000000000008781c */ /* 0x000fda0003f0f018 */
[----:B-1----:R-:W-:Y:S02]  /*2960*/  @P0 MOV R0, R4 ;  /* 0x0000000400000202 */ /* 0x002fe40000000f00 */
[----:B------:R-:W-:Y:S02]  /*2970*/  @P0 LOP3.LUT R4, R5, 0xffff, RZ, 0xc0, !PT ;  /* 0x0000ffff05040812 */ /* 0x000fe400078ec0ff */
[----:B------:R-:W-:Y:S02]  /*2980*/  @P0 R2UR UR6, R0 ;  /* 0x00000000000602ca */ /* 0x000fe400000e0000 */
[----:B------:R-:W-:-:S11]  /*2990*/  @P0 R2UR UR5, R4 ;  /* 0x00000000040502ca */ /* 0x000fd600000e0000 */
[----:B------:R-:W-:Y:S02]  /*29a0*/  @UP1 UMOV UR50, UR6 ;  /* 0x0000000600321c82 */ /* 0x000fe40008000000 */
[----:B------:R-:W-:Y:S01]  /*29b0*/  @UP1 UMOV UR48, UR5 ;  /* 0x0000000500301c82 */ /* 0x000fe20008000000 */
[----:B------:R-:W-:Y:S05]  /*29c0*/  BRA.U !UP0, `(.L_x_38) ;  /* 0x0000000108d47547 */ /* 0x000fea000b800000 */
[----:B------:R-:W1:Y:S01]  /*29d0*/  LDCU.128 UR16, c[0x0][0xc10] ;  /* 0x00018200ff1077ac */ /* 0x000e620008000c00 */
[----:B------:R-:W2:Y:S01]  /*29e0*/  LDCU UR20, c[0x0][0xc20] ;  /* 0x00018400ff1477ac */ /* 0x000ea20008000800 */
[----:B------:R-:W3:Y:S01]  /*29f0*/  LDCU UR13, c[0x0][0xc0c] ;  /* 0x00018180ff0d77ac */ /* 0x000ee20008000800 */
[----:B------:R-:W4:Y:S01]  /*2a00*/  LDCU.64 UR14, c[0x0][0xc28] ;  /* 0x00018500ff0e77ac */ /* 0x000f220008000a00 */
[----:B------:R-:W-:Y:S02]  /*2a10*/  UISETP.NE.AND UP3, UPT, UR39, 0x1, UPT ;  /* 0x000000012700788c */ /* 0x000fe4000bf65270 */
[----:B-1----:R-:W-:Y:S02]  /*2a20*/  UIMAD.WIDE.U32 UR4, UR52, UR19, URZ ;  /* 0x00000013340472a5 */ /* 0x002fe4000f8e00ff */
[----:B------:R-:W-:Y:S02]  /*2a30*/  UIMAD.WIDE.U32 UR6, UR53, UR16, URZ ;  /* 0x00000010350672a5 */ /* 0x000fe4000f8e00ff */
[----:B------:R-:W-:-:S02]  /*2a40*/  UISETP.NE.AND UP0, UPT, UR18, 0x1, UPT ;  /* 0x000000011200788c */ /* 0x000fc4000bf05270 */
[----:B------:R-:W-:Y:S01]  /*2a50*/  UIMAD.WIDE.U32 UR10, UR48, UR19, URZ ;  /* 0x00000013300a72a5 */ /* 0x000fe2000f8e00ff */
[----:B------:R-:W-:Y:S01]  /*2a60*/  UMOV UR4, UR5 ;  /* 0x0000000500047c82 */ /* 0x000fe20008000000 */
[----:B---3--:R-:W-:Y:S02]  /*2a70*/  UISETP.NE.AND UP2, UPT, UR13, 0x1, UPT ;  /* 0x000000010d00788c */ /* 0x008fe4000bf45270 */
[----:B--2---:R-:W-:Y:S02]  /*2a80*/  USHF.R.U32.HI UR5, URZ, UR20, UR4 ;  /* 0x00000014ff057299 */ /* 0x004fe40008011604 */
[----:B------:R-:W-:Y:S01]  /*2a90*/  UIMAD.WIDE.U32 UR8, UR50, UR16, URZ ;  /* 0x00000010320872a5 */ /* 0x000fe2000f8e00ff */
[----:B------:R-:W-:Y:S01]  /*2aa0*/  UMOV UR4, UR7 ;  /* 0x0000000700047c82 */ /* 0x000fe20008000000 */
[----:B------:R-:W-:Y:S02]  /*2ab0*/  USEL UR5, UR52, UR5, !UP0 ;  /* 0x0000000534057287 */ /* 0x000fe4000c000000 */
[----:B------:R-:W-:-:S02]  /*2ac0*/  USHF.R.U32.HI UR4, URZ, UR17, UR4 ;  /* 0x00000011ff047299 */ /* 0x000fc40008011604 */
[----:B----4-:R-:W-:Y:S02]  /*2ad0*/  UIMAD.WIDE.U32 UR6, UR5, UR14, URZ ;  /* 0x0000000e050672a5 */ /* 0x010fe4000f8e00ff */
[----:B------:R-:W-:Y:S01]  /*2ae0*/  USEL UR12, UR53, UR4, !UP2 ;  /* 0x00000004350c7287 */ /* 0x000fe2000d000000 */
[----:B------:R-:W-:Y:S02]  /*2af0*/  UMOV UR8, UR9 ;  /* 0x0000000900087c82 */ /* 0x000fe40008000000 */
[----:B------:R-:W-:Y:S01]  /*2b00*/  UMOV UR4, UR11 ;  /* 0x0000000b00047c82 */ /* 0x000fe20008000000 */
[----:B------:R-:W-:Y:S01]  /*2b10*/  UIMAD.WIDE.U32 UR10, UR12, UR14, URZ ;  /* 0x0000000e0c0a72a5 */ /* 0x000fe2000f8e00ff */
[----:B------:R-:W-:Y:S01]  /*2b20*/  UMOV UR6, UR7 ;  /* 0x0000000700067c82 */ /* 0x000fe20008000000 */
[----:B------:R-:W-:Y:S02]  /*2b30*/  USHF.R.U32.HI UR4, URZ, UR20, UR4 ;  /* 0x00000014ff047299 */ /* 0x000fe40008011604 */
[----:B------:R-:W-:-:S02]  /*2b40*/  @UP3 USHF.R.U32.HI UR5, URZ, UR15, UR6 ;  /* 0x0000000fff053299 */ /* 0x000fc40008011606 */
[----:B------:R-:W-:Y:S01]  /*2b50*/  USHF.R.U32.HI UR17, URZ, UR17, UR8 ;  /* 0x00000011ff117299 */ /* 0x000fe20008011608 */
[----:B------:R-:W-:Y:S01]  /*2b60*/  UMOV UR6, UR11 ;  /* 0x0000000b00067c82 */ /* 0x000fe20008000000 */
[----:B------:R-:W-:Y:S02]  /*2b70*/  USEL UR4, UR48, UR4, !UP0 ;  /* 0x0000000430047287 */ /* 0x000fe4000c000000 */
[----:B------:R-:W-:Y:S02]  /*2b80*/  @UP3 USHF.R.U32.HI UR12, URZ, UR15, UR6 ;  /* 0x0000000fff0c3299 */ /* 0x000fe40008011606 */
[----:B------:R-:W-:Y:S02]  /*2b90*/  UIMAD UR6, UR39, UR5, URZ ;  /* 0x00000005270672a4 */ /* 0x000fe4000f8e02ff */
[----:B------:R-:W-:Y:S02]  /*2ba0*/  USEL UR5, UR50, UR17, !UP2 ;  /* 0x0000001132057287 */ /* 0x000fe4000d000000 */
[----:B------:R-:W-:-:S02]  /*2bb0*/  UIMAD UR8, UR39, UR12, URZ ;  /* 0x0000000c270872a4 */ /* 0x000fc4000f8e02ff */
[----:B------:R-:W-:Y:S02]  /*2bc0*/  UISETP.GE.AND UP0, UPT, UR4, UR6, UPT ;  /* 0x000000060400728c */ /* 0x000fe4000bf06270 */
[----:B------:R-:W-:Y:S02]  /*2bd0*/  UIMAD.WIDE.U32 UR6, UR4, UR14, URZ ;  /* 0x0000000e040672a5 */ /* 0x000fe4000f8e00ff */
[----:B------:R-:W-:Y:S02]  /*2be0*/  UISETP.GE.OR UP0, UPT, UR5, UR8, UP0 ;  /* 0x000000080500728c */ /* 0x000fe40008706670 */
[----:B------:R-:W-:Y:S02]  /*2bf0*/  UIMAD.WIDE.U32 UR8, UR5, UR14, URZ ;  /* 0x0000000e050872a5 */ /* 0x000fe4000f8e00ff */
[----:B------:R-:W-:Y:S01]  /*2c00*/  UIADD3 UR10, UPT, UPT, -UR4, URZ, URZ ;  /* 0x000000ff040a7290 */ /* 0x000fe2000fffe1ff */
[----:B------:R-:W-:Y:S02]  /*2c10*/  UMOV UR6, UR7 ;  /* 0x0000000700067c82 */ /* 0x000fe40008000000 */
[----:B------:R-:W-:-:S02]  /*2c20*/  USHF.R.U32.HI UR6, URZ, UR15, UR6 ;  /* 0x0000000fff067299 */ /* 0x000fc40008011606 */
[----:B------:R-:W-:Y:S02]  /*2c30*/  UIMAD UR10, UR18, UR10, UR48 ;  /* 0x0000000a120a72a4 */ /* 0x000fe4000f8e0230 */
[----:B------:R-:W-:Y:S01]  /*2c40*/  USEL UR6, UR4, UR6, !UP3 ;  /* 0x0000000604067287 */ /* 0x000fe2000d800000 */
[----:B------:R-:W-:Y:S01]  /*2c50*/  @!UP0 UMOV UR7, UR9 ;  /* 0x0000000900078c82 */ /* 0x000fe20008000000 */
[----:B------:R-:W-:Y:S02]  /*2c60*/  UIADD3 UR9, UPT, UPT, -UR5, URZ, URZ ;  /* 0x000000ff05097290 */ /* 0x000fe4000fffe1ff */
[----:B------:R-:W-:Y:S02]  /*2c70*/  @!UP0 USHF.R.U32.HI UR7, URZ, UR15, UR7 ;  /* 0x0000000fff078299 */ /* 0x000fe40008011607 */
[----:B------:R-:W-:Y:S02]  /*2c80*/  UIADD3 UR8, UPT, UPT, -UR6, URZ, URZ ;  /* 0x000000ff06087290 */ /* 0x000fe4000fffe1ff */
[----:B------:R-:W-:-:S02]  /*2c90*/  @!UP0 USEL UR7, UR5, UR7, !UP3 ;  /* 0x0000000705078287 */ /* 0x000fc4000d800000 */
[----:B------:R-:W-:Y:S02]  /*2ca0*/  UIMAD UR8, UR39, UR8, UR4 ;  /* 0x00000008270872a4 */ /* 0x000fe4000f8e0204 */
[----:B------:R-:W-:Y:S02]  /*2cb0*/  @!UP0 UIADD3 UR6, UPT, UPT, UR6, -UR7, URZ ;  /* 0x8000000706068290 */ /* 0x000fe4000fffe0ff */
[----:B------:R-:W-:Y:S02]  /*2cc0*/  @!UP0 UIMAD UR7, UR8, UR12, UR7 ;  /* 0x0000000c080782a4 */ /* 0x000fe4000f8e0207 */
[----:B------:R-:W-:Y:S02]  /*2cd0*/  @!UP0 UIMAD UR4, UR39, UR6, UR5 ;  /* 0x00000006270482a4 */ /* 0x000fe4000f8e0205 */
[----:B------:R-:W-:Y:S02]  /*2ce0*/  UIMAD UR6, UR13, UR9, UR50 ;  /* 0x000000090d0672a4 */ /* 0x000fe4000f8e0232 */
[----:B------:R-:W-:Y:S01]  /*2cf0*/  UIMAD UR48, UR4, UR18, UR10 ;  /* 0x00000012043072a4 */ /* 0x000fe2000f8e020a */
[----:B------:R-:W-:-:S02]  /*2d00*/  @!UP0 UMOV UR5, UR7 ;  /* 0x0000000700058c82 */ /* 0x000fc40008000000 */
[----:B------:R-:W-:-:S12]  /*2d10*/  UIMAD UR50, UR5, UR13, UR6 ;  /* 0x0000000d053272a4 */ /* 0x000fd8000f8e0206 */
.L_x_38:
[----:B------:R-:W1:Y:S02]  /*2d20*/  LDCU UR4, c[0x0][0xc30] ;  /* 0x00018600ff0477ac */ /* 0x000e640008000800 */
[----:B-1----:R-:W-:-:S09]  /*2d30*/  UISETP.NE.AND UP0, UPT, UR4, 0x1, UPT ;  /* 0x000000010400788c */ /* 0x002fd2000bf05270 */
[----:B------:R-:W-:Y:S05]  /*2d40*/  BRA.U UP0, `(.L_x_39) ;  /* 0x0000000100447547 */ /* 0x000fea000b800000 */
[----:B------:R-:W1:Y:S01]  /*2d50*/  LDCU.128 UR8, c[0x0][0xc10] ;  /* 0x00018200ff0877ac */ /* 0x000e620008000c00 */
[----:B------:R-:W2:Y:S01]  /*2d60*/  LDCU UR12, c[0x0][0xc0c] ;  /* 0x00018180ff0c77ac */ /* 0x000ea20008000800 */
[----:B------:R-:W3:Y:S01]  /*2d70*/  LDCU UR13, c[0x0][0xc20] ;  /* 0x00018400ff0d77ac */ /* 0x000ee20008000800 */
[----:B-1----:R-:W-:Y:S02]  /*2d80*/  UIMAD.WIDE.U32 UR6, UR50, UR8, URZ ;  /* 0x00000008320672a5 */ /* 0x002fe4000f8e00ff */
[----:B------:R-:W-:Y:S02]  /*2d90*/  UIMAD.WIDE.U32 UR4, UR48, UR11, URZ ;  /* 0x0000000b300472a5 */ /* 0x000fe4000f8e00ff */
[----:B--2---:R-:W-:Y:S02]  /*2da0*/  UISETP.NE.AND UP2, UPT, UR12, 0x1, UPT ;  /* 0x000000010c00788c */ /* 0x004fe4000bf45270 */
[----:B------:R-:W-:Y:S01]  /*2db0*/  UISETP.NE.AND UP0, UPT, UR10, 0x1, UPT ;  /* 0x000000010a00788c */ /* 0x000fe2000bf05270 */
[----:B------:R-:W-:-:S02]  /*2dc0*/  UMOV UR6, UR7 ;  /* 0x0000000700067c82 */ /* 0x000fc40008000000 */
[----:B------:R-:W-:Y:S01]  /*2dd0*/  UMOV UR4, UR5 ;  /* 0x0000000500047c82 */ /* 0x000fe20008000000 */
[----:B------:R-:W-:Y:S02]  /*2de0*/  USHF.R.U32.HI UR6, URZ, UR9, UR6 ;  /* 0x00000009ff067299 */ /* 0x000fe40008011606 */
[----:B---3--:R-:W-:Y:S02]  /*2df0*/  USHF.R.U32.HI UR4, URZ, UR13, UR4 ;  /* 0x0000000dff047299 */ /* 0x008fe40008011604 */
[----:B------:R-:W-:Y:S02]  /*2e00*/  USEL UR5, UR50, UR6, !UP2 ;  /* 0x0000000632057287 */ /* 0x000fe4000d000000 */
[----:B------:R-:W-:-:S04]  /*2e10*/  USEL UR4, UR48, UR4, !UP0 ;  /* 0x0000000430047287 */ /* 0x000fc8000c000000 */
[----:B------:R-:W-:Y:S02]  /*2e20*/  UIADD3 UR6, UPT, UPT, UR5, -UR4, URZ ;  /* 0x8000000405067290 */ /* 0x000fe4000fffe0ff */
[----:B------:R-:W-:Y:S02]  /*2e30*/  UIADD3 UR4, UPT, UPT, -UR5, UR4, URZ ;  /* 0x0000000405047290 */ /* 0x000fe4000fffe1ff */
[----:B------:R-:W-:Y:S02]  /*2e40*/  UIMAD UR48, UR6, UR10, UR48 ;  /* 0x0000000a063072a4 */ /* 0x000fe4000f8e0230 */
[----:B------:R-:W-:-:S12]  /*2e50*/  UIMAD UR50, UR4, UR12, UR50 ;  /* 0x0000000c043272a4 */ /* 0x000fd8000f8e0232 */
.L_x_39:
[----:B------:R-:W-:Y:S01]  /*2e60*/  R2UR UR5, R48 ;  /* 0x00000000300572ca */ /* 0x000fe200000e0000 */
[----:B------:R-:W-:Y:S01]  /*2e70*/  UMOV UR36, UR42 ;  /* 0x0000002a00247c82 */ /* 0x000fe20008000000 */
[----:B------:R-:W-:Y:S02]  /*2e80*/  R2UR UR4, R47 ;  /* 0x000000002f0472ca */ /* 0x000fe400000e0000 */
[----:B------:R-:W-:Y:S02]  /*2e90*/  PLOP3.LUT P1, PT, PT, PT, PT, 0x80, 0x8 ;  /* 0x000000000008781c */ /* 0x000fe40003f2f070 */
[----:B------:R-:W-:-:S07]  /*2ea0*/  LOP3.LUT R2, R2, 0x1, RZ, 0x3c, !PT ;  /* 0x0000000102027812 */ /* 0x000fce00078e3cff */
[----:B------:R-:W-:Y:S02]  /*2eb0*/  UIADD3 UR44, UPT, UPT, UR50, UR5, URZ ;  /* 0x00000005322c7290 */ /* 0x000fe4000fffe0ff */
[----:B------:R-:W-:Y:S01]  /*2ec0*/  UIADD3 UR19, UPT, UPT, UR48, UR4, URZ ;  /* 0x0000000430137290 */ /* 0x000fe2000fffe0ff */
[----:B------:R-:W-:Y:S11]  /*2ed0*/  BRA.U UP1, `(.L_x_40) ;  /* 0xffffffe901a47547 */ /* 0x000ff6000b83ffff */
[----:B------:R-:W-:Y:S01]  /*2ee0*/  UIADD3 UR30, UPT, UPT, UR30, 0x88, URZ ;  /* 0x000000881e1e7890 */ /* 0x000fe2000fffe0ff */
[----:B------:R-:W-:-:S03]  /*2ef0*/  MOV R2, UR27 ;  /* 0x0000001b00027c02 */ /* 0x000fc60008000f00 */
[----:B------:R-:W-:Y:S01]  /*2f00*/  ULEA UR4, UR31, UR30, 0x3 ;  /* 0x0000001e1f047291 */ /* 0x000fe2000f8e18ff */
[----:B------:R-:W-:-:S08]  /*2f10*/  SHF.L.U32 R2, R2, 0x1f, RZ ;  /* 0x0000001f02027819 */ /* 0x000fd000000006ff */
[----:B------:R-:W1:Y:S02]  /*2f20*/  SYNCS.PHASECHK.TRANS64.TRYWAIT P0, [UR4], R2 ;  /* 0x00000002ff0075a7 */ /* 0x000e640008001104 */
[----:B-1----:R-:W-:Y:S05]  /*2f30*/  @!P0 BRA `(.L_x_41) ;  /* 0x0000005c004c8947 */ /* 0x002fea0003800000 */
.L_x_145:
[----:B------:R-:W-:-:S04]  /*2f40*/  UIADD3 UR4, UPT, UPT, UR31, 0x1, URZ ;  /* 0x000000011f047890 */ /* 0x000fc8000fffe0ff */
[----:B------:R-:W-:-:S04]  /*2f50*/  UISETP.NE.AND UP0, UPT, UR4, 0x11, UPT ;  /* 0x000000110400788c */ /* 0x000fc8000bf05270 */
[----:B------:R-:W-:Y:S02]  /*2f60*/  USEL UR5, URZ, 0x1, UP0 ;  /* 0x00000001ff057887 */ /* 0x000fe40008000000 */
[----:B------:R-:W-:Y:S02]  /*2f70*/  USEL UR4, UR4, URZ, UP0 ;  /* 0x000000ff04047287 */ /* 0x000fe40008000000 */
[----:B------:R-:W-:Y:S02]  /*2f80*/  ULOP3.LUT UR6, UR27, UR5, URZ, 0x3c, !UPT ;  /* 0x000000051b067292 */ /* 0x000fe4000f8e3cff */
[----:B------:R-:W-:-:S04]  /*2f90*/  ULEA UR5, UR4, UR30, 0x3 ;  /* 0x0000001e04057291 */ /* 0x000fc8000f8e18ff */
[----:B-1----:R-:W-:-:S04]  /*2fa0*/  MOV R2, UR6 ;  /* 0x0000000600027c02 */ /* 0x002fc80008000f00 */
[----:B------:R-:W-:-:S04]  /*2fb0*/  SHF.L.U32 R2, R2, 0x1f, RZ ;  /* 0x0000001f02027819 */ /* 0x000fc800000006ff */
[----:B------:R-:W1:Y:S02]  /*2fc0*/  SYNCS.PHASECHK.TRANS64.TRYWAIT P0, [UR5], R2 ;  /* 0x00000002ff0075a7 */ /* 0x000e640008001105 */
[----:B-1----:R-:W-:Y:S05]  /*2fd0*/  @!P0 BRA `(.L_x_42) ;  /* 0x0000005c003c8947 */ /* 0x002fea0003800000 */
.L_x_147:
        /* <DEDUP_REMOVED lines=10> */
.L_x_149:
        /* <DEDUP_REMOVED lines=10> */
.L_x_151:
        /* <DEDUP_REMOVED lines=10> */
.L_x_153:
        /* <DEDUP_REMOVED lines=10> */
.L_x_155:
        /* <DEDUP_REMOVED lines=10> */
.L_x_157:
        /* <DEDUP_REMOVED lines=10> */
.L_x_159:
        /* <DEDUP_REMOVED lines=10> */
.L_x_161:
        /* <DEDUP_REMOVED lines=10> */
.L_x_163:
        /* <DEDUP_REMOVED lines=10> */
.L_x_165:
        /* <DEDUP_REMOVED lines=10> */
.L_x_167:
        /* <DEDUP_REMOVED lines=10> */
.L_x_169:
        /* <DEDUP_REMOVED lines=10> */
.L_x_171:
        /* <DEDUP_REMOVED lines=10> */
.L_x_173:
        /* <DEDUP_REMOVED lines=10> */
.L_x_175:
[----:B------:R-:W-:-:S04]  /*38a0*/  UIADD3 UR4, UPT, UPT, UR4, 0x1, URZ ;  /* 0x0000000104047890 */ /* 0x000fc8000fffe0ff */
[----:B------:R-:W-:-:S04]  /*38b0*/  UISETP.NE.AND UP0, UPT, UR4, 0x11, UPT ;  /* 0x000000110400788c */ /* 0x000fc8000bf05270 */
[----:B------:R-:W-:Y:S02]  /*38c0*/  USEL UR5, URZ, 0x1, UP0 ;  /* 0x00000001ff057887 */ /* 0x000fe40008000000 */
[----:B------:R-:W-:Y:S02]  /*38d0*/  USEL UR4, UR4, URZ, UP0 ;  /* 0x000000ff04047287 */ /* 0x000fe40008000000 */
[----:B------:R-:W-:Y:S02]  /*38e0*/  ULOP3.LUT UR5, UR6, UR5, URZ, 0x3c, !UPT ;  /* 0x0000000506057292 */ /* 0x000fe4000f8e3cff */
[----:B------:R-:W-:-:S04]  /*38f0*/  ULEA UR4, UR4, UR30, 0x3 ;  /* 0x0000001e04047291 */ /* 0x000fc8000f8e18ff */
[----:B-1----:R-:W-:Y:S02]  /*3900*/  IMAD.U32 R2, RZ, RZ, UR5 ;  /* 0x00000005ff027e24 */ /* 0x002fe4000f8e00ff */
[----:B------:R-:W-:-:S03]  /*3910*/  MOV R0, UR4 ;  /* 0x0000000400007c02 */ /* 0x000fc60008000f00 */
[----:B------:R-:W-:-:S07]  /*3920*/  SHF.L.U32 R2, R2, 0x1f, RZ ;  /* 0x0000001f02027819 */ /* 0x000fce00000006ff */
.L_x_57:
[----:B-1----:R1:W2:Y:S02]  /*3930*/  SYNCS.PHASECHK.TRANS64.TRYWAIT P0, [R0+URZ], R2 ;  /* 0x00000002000075a7 */ /* 0x0022a400080011ff */
[----:B--2---:R-:W-:Y:S05]  /*3940*/  @!P0 NANOSLEEP.SYNCS 0x989680 ;  /* 0x009896800000895d */ /* 0x004fea0003900000 */
[----:B------:R-:W2:Y:S02]  /*3950*/  @!P0 SYNCS.PHASECHK.TRANS64 P0, [R0+URZ], R2 ;  /* 0x00000002000085a7 */ /* 0x000ea400080010ff */
[----:B--2---:R-:W-:Y:S05]  /*3960*/  @P0 EXIT ;  /* 0x000000000000094d */ /* 0x004fea0003800000 */
[----:B------:R-:W-:Y:S05]  /*3970*/  BRA `(.L_x_57) ;  /* 0xfffffffc00ec7947 */ /* 0x000fea000383ffff */
.L_x_22:
[----:B------:R-:W2:Y:S02]  /*3980*/  S2UR UR4, SR_CgaCtaId ;  /* 0x00000000000479c3 */ /* 0x000ea40000008800 */
[----:B--2---:R-:W-:-:S04]  /*3990*/  UISETP.NE.AND UP0, UPT, UR4, URZ, UPT ;  /* 0x000000ff0400728c */ /* 0x004fc8000bf05270 */
[----:B------:R-:W-:-:S09]  /*39a0*/  UISETP.NE.OR UP0, UPT, UR18, 0x1, UP0 ;  /* 0x000000011200788c */ /* 0x000fd20008705670 */
[----:B------:R-:W-:Y:S05]  /*39b0*/  BRA.U UP0, `(.L_x_58) ;  /* 0x0000000100b47547 */ /* 0x000fea000b800000 */
[----:B------:R-:W2:Y:S01]  /*39c0*/  S2UR UR5, SR_CgaCtaId ;  /* 0x00000000000579c3 */ /* 0x000ea20000008800 */
[----:B------:R-:W-:Y:S01]  /*39d0*/  UMOV UR4, 0x400 ;  /* 0x0000040000047882 */ /* 0x000fe20000000000 */
[----:B------:R-:W-:Y:S01]  /*39e0*/  HFMA2 R2, -RZ, RZ, 0, 5.9604644775390625e-08 ;  /* 0x00000001ff027431 */ /* 0x000fe200000001ff */
[----:B------:R-:W-:Y:S01]  /*39f0*/  ISETP.GE.U32.AND P0, PT, R3, 0x2, PT ;  /* 0x000000020300780c */ /* 0x000fe20003f06070 */
[----:B------:R-:W-:Y:S01]  /*3a00*/  IMAD.MOV.U32 R8, RZ, RZ, RZ ;  /* 0x000000ffff087224 */ /* 0x000fe200078e00ff */
[----:B--2---:R-:W-:-:S04]  /*3a10*/  ULEA UR4, UR5, UR4, 0x18 ;  /* 0x0000000405047291 */ /* 0x004fc8000f8ec0ff */
[----:B------:R-:W-:Y:S02]  /*3a20*/  UIADD3 UR5, UPT, UPT, UR4, 0x158, URZ ;  /* 0x0000015804057890 */ /* 0x000fe4000fffe0ff */
[----:B------:R-:W-:Y:S02]  /*3a30*/  UIADD3 UR8, UPT, UPT, UR4, 0x150, URZ ;  /* 0x0000015004087890 */ /* 0x000fe4000fffe0ff */
[----:B------:R-:W-:-:S12]  /*3a40*/  UPRMT UR5, URZ, 0x654, UR5 ;  /* 0x00000654ff057896 */ /* 0x000fd80008000005 */
.L_x_61:
[----:B------:R-:W-:Y:S01]  /*3a50*/  SHF.L.U32 R6, R2, 0x1f, RZ ;  /* 0x0000001f02067819 */ /* 0x000fe200000006ff */
[----:B------:R-:W-:Y:S02]  /*3a60*/  IMAD.U32 R4, RZ, RZ, UR8 ;  /* 0x00000008ff047e24 */ /* 0x000fe4000f8e00ff */
[----:B------:R-:W-:Y:S01]  /*3a70*/  @!P0 IMAD.MOV.U32 R5, RZ, RZ, 0x10 ;  /* 0x00000010ff058424 */ /* 0x000fe200078e00ff */
[----:B------:R-:W2:Y:S02]  /*3a80*/  SYNCS.PHASECHK.TRANS64.TRYWAIT P1, [UR4+0x158], R6 ;  /* 0x00015806ff0075a7 */ /* 0x000ea40008021104 */
[----:B------:R-:W-:-:S04]  /*3a90*/  PRMT R4, R3, 0x654, R4 ;  /* 0x0000065403047816 */ /* 0x000fc80000000004 */
[----:B------:R-:W-:Y:S01]  /*3aa0*/  SEL R0, R4, R0, !P0 ;  /* 0x0000000004007207 */ /* 0x000fe20004000000 */
[----:B--2---:R-:W-:Y:S06]  /*3ab0*/  @!P1 BRA `(.L_x_59) ;  /* 0x0000005400ec9947 */ /* 0x004fec0003800000 */
.L_x_177:
[----:B------:R-:W-:Y:S01]  /*3ac0*/  UIADD3 UR6, UPT, UPT, UR4, 0x190, URZ ;  /* 0x0000019004067890 */ /* 0x000fe2000fffe0ff */
[----:B------:R3:W-:Y:S01]  /*3ad0*/  @!P0 SYNCS.ARRIVE.TRANS64.RED RZ, [R0+URZ], R5 ;  /* 0x0000000500ff89a7 */ /* 0x0007e200080004ff */
[----:B------:R-:W-:Y:S01]  /*3ae0*/  UIADD3 UR7, UPT, UPT, UR4, 0x150, URZ ;  /* 0x0000015004077890 */ /* 0x000fe2000fffe0ff */
[----:B------:R-:W-:-:S08]  /*3af0*/  LOP3.LUT R2, R2, 0x1, RZ, 0x3c, !PT ;  /* 0x0000000102027812 */ /* 0x000fd000078e3cff */
[----:B------:R-:W-:Y:S06]  /*3b00*/  UGETNEXTWORKID.BROADCAST [UR6], [UR7] ;  /* 0x00000000060073ca */ /* 0x000fec0008000100 */
[----:B---3--:R-:W-:-:S04]  /*3b10*/  SHF.L.U32 R5, R8, 0x1f, RZ ;  /* 0x0000001f08057819 */ /* 0x008fc800000006ff */
[----:B------:R-:W3:Y:S02]  /*3b20*/  SYNCS.PHASECHK.TRANS64.TRYWAIT P1, [UR4+0x150], R5 ;  /* 0x00015005ff0075a7 */ /* 0x000ee40008021104 */
[----:B---3--:R-:W-:Y:S05]  /*3b30*/  @!P1 BRA `(.L_x_60) ;  /* 0x0000005400e49947 */ /* 0x008fea0003800000 */
.L_x_179:
[----:B--2---:R-:W2:Y:S01]  /*3b40*/  LDS.128 R4, [UR4+0x190] ;  /* 0x00019004ff047984 */ /* 0x004ea20008000c00 */
[----:B------:R-:W-:Y:S01]  /*3b50*/  LOP3.LUT R8, R8, 0x1, RZ, 0x3c, !PT ;  /* 0x0000000108087812 */ /* 0x000fe200078e3cff */
[----:B------:R-:W-:Y:S01]  /*3b60*/  @!PT LDS RZ, [RZ] ;  /* 0x00000000fffff984 */ /* 0x000fe20000000800 */
[----:B------:R-:W-:Y:S01]  /*3b70*/  @!PT LDS RZ, [RZ] ;  /* 0x00000000fffff984 */ /* 0x000fe20000000800 */
[----:B------:R-:W-:Y:S01]  /*3b80*/  @!PT LDS RZ, [RZ] ;  /* 0x00000000fffff984 */ /* 0x000fe20000000800 */
[----:B------:R-:W-:Y:S01]  /*3b90*/  @!PT LDS RZ, [RZ] ;  /* 0x00000000fffff984 */ /* 0x000fe20000000800 */
[----:B------:R3:W-:Y:S06]  /*3ba0*/  MEMBAR.ALL.CTA ;  /* 0x0000000000007992 */ /* 0x0007ec0000008000 */
[----:B---3--:R-:W3:Y:S02]  /*3bb0*/  FENCE.VIEW.ASYNC.S ;  /* 0x00000000000073c6 */ /* 0x008ee40000000000 */
[----:B---3--:R-:W-:Y:S01]  /*3bc0*/  SYNCS.ARRIVE.TRANS64.RED.A1T0 RZ, [UR5], RZ ;  /* 0x000000ffffff79a7 */ /* 0x008fe20008100405 */
[----:B--2---:R-:W-:-:S13]  /*3bd0*/  LOP3.LUT P1, RZ, R6, 0x1, RZ, 0xc0, !PT ;  /* 0x0000000106ff7812 */ /* 0x004fda000782c0ff */
[----:B------:R-:W-:Y:S05]  /*3be0*/  @P1 BRA `(.L_x_61) ;  /* 0xfffffffc00981947 */ /* 0x000fea000383ffff */
[----:B------:R-:W-:-:S04]  /*3bf0*/  SHF.L.U32 R0, R2, 0x1f, RZ ;  /* 0x0000001f02007819 */ /* 0x000fc800000006ff */
[----:B------:R-:W2:Y:S02]  /*3c00*/  SYNCS.PHASECHK.TRANS64 P0, [UR4+0x158], R0 ;  /* 0x00015800ff0075a7 */ /* 0x000ea40008001004 */
[----:B-12---:R-:W-:Y:S05]  /*3c10*/  @P0 EXIT ;  /* 0x000000000000094d */ /* 0x006fea0003800000 */
[----:B------:R-:W-:-:S07]  /*3c20*/  MOV R0, UR4 ;  /* 0x0000000400007c02 */ /* 0x000fce0008000f00 */
.L_x_62:
[----:B-1----:R-:W-:-:S04]  /*3c30*/  SHF.L.U32 R3, R2, 0x1f, RZ ;  /* 0x0000001f02037819 */ /* 0x002fc800000006ff */
[----:B------:R1:W2:Y:S03]  /*3c40*/  SYNCS.PHASECHK.TRANS64.TRYWAIT P0, [R0+URZ+0x158], R3 ;  /* 0x00015803000075a7 */ /* 0x0002a600080011ff */
[----:B--2---:R-:W-:Y:S05]  /*3c50*/  @!P0 NANOSLEEP.SYNCS 0x989680 ;  /* 0x009896800000895d */ /* 0x004fea0003900000 */
[----:B------:R-:W2:Y:S02]  /*3c60*/  @!P0 SYNCS.PHASECHK.TRANS64 P0, [R0+URZ+0x158], R3 ;  /* 0x00015803000085a7 */ /* 0x000ea400080010ff */
[----:B--2---:R-:W-:Y:S05]  /*3c70*/  @P0 EXIT ;  /* 0x000000000000094d */ /* 0x004fea0003800000 */
[----:B------:R-:W-:Y:S05]  /*3c80*/  BRA `(.L_x_62) ;  /* 0xfffffffc00e87947 */ /* 0x000fea000383ffff */
.L_x_58:
[----:B------:R-:W-:Y:S05]  /*3c90*/  BRA.U UP4, `(.L_x_63) ;  /* 0x0000001104a87547 */ /* 0x000fea000b800000 */
[----:B------:R-:W2:Y:S01]  /*3ca0*/  S2UR UR4, SR_CgaCtaId ;  /* 0x00000000000479c3 */ /* 0x000ea20000008800 */
[----:B------:R-:W-:Y:S01]  /*3cb0*/  UMOV UR5, 0x40 ;  /* 0x0000004000057882 */ /* 0x000fe20000000000 */
[----:B------:R-:W-:Y:S01]  /*3cc0*/  NOP ;  /* 0x0000000000007918 */ /* 0x000fe20000000000 */
[----:B------:R-:W-:Y:S01]  /*3cd0*/  UMOV UR6, 0x400 ;  /* 0x0000040000067882 */ /* 0x000fe20000000000 */
[----:B--2---:R-:W-:Y:S02]  /*3ce0*/  ULEA UR5, UR4, UR5, 0x18 ;  /* 0x0000000504057291 */ /* 0x004fe4000f8ec0ff */
[----:B------:R-:W-:-:S07]  /*3cf0*/  ULEA UR6, UR4, UR6, 0x18 ;  /* 0x0000000604067291 */ /* 0x000fce000f8ec0ff */
[----:B------:R-:W2:Y:S02]  /*3d00*/  LDS.U8 R3, [UR5+0x1c] ;  /* 0x00001c05ff037984 */ /* 0x000ea40008000000 */
[----:B--2---:R-:W-:-:S13]  /*3d10*/  ISETP.NE.AND P0, PT, R3, RZ, PT ;  /* 0x000000ff0300720c */ /* 0x004fda0003f05270 */
[----:B------:R-:W-:Y:S05]  /*3d20*/  @P0 BRA `(.L_x_64) ;  /* 0x0000000400080947 */ /* 0x000fea0003800000 */
[----:B------:R-:W-:Y:S02]  /*3d30*/  UISETP.NE.U32.AND UP1, UPT, UR38, 0x1, UPT ;  /* 0x000000012600788c */ /* 0x000fe4000bf25070 */
[----:B------:R-:W-:-:S07]  /*3d40*/  UIADD3 UR7, UPT, UPT, UR5, 0x8, URZ ;  /* 0x0000000805077890 */ /* 0x000fce000fffe0ff */
[----:B------:R-:W-:Y:S05]  /*3d50*/  BRA.U !UP1, `(.L_x_65) ;  /* 0x00000001099c7547 */ /* 0x000fea000b800000 */
[----:B------:R-:W-:Y:S01]  /*3d60*/  ELECT P0, URZ, PT ;  /* 0x0000000000ff782f */ /* 0x000fe20003800000 */
[----:B------:R-:W-:-:S12]  /*3d70*/  BSSY B0, `(.L_x_65) ;  /* 0x0000025000007945 */ /* 0x000fd80003800000 */
[----:B------:R-:W-:Y:S05]  /*3d80*/  @!P0 BRA `(.L_x_66) ;  /* 0x00000000008c8947 */ /* 0x000fea0003800000 */
[----:B------:R-:W-:-:S05]  /*3d90*/  UMOV UR4, 0x10 ;  /* 0x0000001000047882 */ /* 0x000fca0000000000 */
[----:B------:R-:W-:Y:S04]  /*3da0*/  DEPBAR.LE SB2, 0x36 ;  /* 0x0000ad800000791a */ /* 0x000fe80000000000 */
[----:B------:R-:W2:Y:S02]  /*3db0*/  UTCATOMSWS.2CTA.FIND_AND_SET.ALIGN UP0, UR4, UR4 ;  /* 0x00000004000475e3 */ /* 0x000ea40008200800 */
[----:B--2---:R-:W-:Y:S01]  /*3dc0*/  MOV R10, UR4 ;  /* 0x00000004000a7c02 */ /* 0x004fe20008000f00 */
[----:B------:R-:W-:Y:S06]  /*3dd0*/  BRA.U UP0, `(.L_x_67) ;  /* 0x0000000100187547 */ /* 0x000fec000b800000 */
.L_x_68:
[----:B------:R-:W-:Y:S05]  /*3de0*/  NANOSLEEP 0x64 ;  /* 0x000000640000795d */ /* 0x000fea0003800000 */
[----:B------:R-:W-:-:S05]  /*3df0*/  UMOV UR4, 0x10 ;  /* 0x0000001000047882 */ /* 0x000fca0000000000 */
[----:B------:R-:W-:Y:S04]  /*3e00*/  DEPBAR.LE SB2, 0x36 ;  /* 0x0000ad800000791a */ /* 0x000fe80000000000 */
[----:B------:R-:W2:Y:S02]  /*3e10*/  UTCATOMSWS.2CTA.FIND_AND_SET.ALIGN UP0, UR4, UR4 ;  /* 0x00000004000475e3 */ /* 0x000ea40008200800 */
[----:B--2---:R-:W-:Y:S01]  /*3e20*/  MOV R10, UR4 ;  /* 0x00000004000a7c02 */ /* 0x004fe20008000f00 */
[----:B------:R-:W-:Y:S05]  /*3e30*/  BRA.U !UP0, `(.L_x_68) ;  /* 0xfffffffd08e87547 */ /* 0x000fea000b83ffff */
.L_x_67:
[----:B------:R-:W2:Y:S01]  /*3e40*/  LDS R6, [UR5+0x10] ;  /* 0x00001005ff067984 */ /* 0x000ea20008000800 */
[----:B------:R-:W-:Y:S01]  /*3e50*/  IMAD.U32 R3, RZ, RZ, UR6 ;  /* 0x00000006ff037e24 */ /* 0x000fe2000f8e00ff */
[----:B------:R-:W-:-:S03]  /*3e60*/  MOV R4, UR37 ;  /* 0x0000002500047c02 */ /* 0x000fc60008000f00 */
[----:B------:R-:W-:Y:S01]  /*3e70*/  VIADD R3, R3, 0x1a0 ;  /* 0x000001a003037836 */ /* 0x000fe20000000000 */
[----:B--2---:R-:W-:-:S04]  /*3e80*/  SHF.L.U32 R6, R6, 0x1f, RZ ;  /* 0x0000001f06067819 */ /* 0x004fc800000006ff */
[----:B------:R-:W2:Y:S02]  /*3e90*/  SYNCS.PHASECHK.TRANS64.TRYWAIT P0, [UR5+0x8], R6 ;  /* 0x00000806ff0075a7 */ /* 0x000ea40008001105 */
[----:B--2---:R-:W-:Y:S05]  /*3ea0*/  @P0 BRA `(.L_x_69) ;  /* 0x0000000000080947 */ /* 0x004fea0003800000 */
[----:B------:R-:W2:Y:S02]  /*3eb0*/  SYNCS.PHASECHK.TRANS64.TRYWAIT P0, [UR5+0x8], R6 ;  /* 0x00000806ff0075a7 */ /* 0x000ea40008001105 */
[----:B--2---:R-:W-:Y:S05]  /*3ec0*/  @!P0 BRA `(.L_x_70) ;  /* 0x0000005400188947 */ /* 0x004fea0003800000 */
.L_x_69:
[----:B------:R-:W-:Y:S01]  /*3ed0*/  PRMT R4, R4, 0x654, R3 ;  /* 0x0000065404047816 */ /* 0x000fe20000000003 */
[----:B------:R-:W-:Y:S01]  /*3ee0*/  HFMA2 R3, -RZ, RZ, 0, 5.9604644775390625e-08 ;  /* 0x00000001ff037431 */ /* 0x000fe200000001ff */
[----:B------:R-:W-:Y:S01]  /*3ef0*/  UPRMT UR4, UR37, 0x654, UR7 ;  /* 0x0000065425047896 */ /* 0x000fe20008000007 */
[----:B------:R-:W-:Y:S02]  /*3f00*/  IMAD.MOV.U32 R8, RZ, RZ, 0xffff ;  /* 0x0000ffffff087424 */ /* 0x000fe400078e00ff */
[----:B--2---:R-:W-:Y:S02]  /*3f10*/  IMAD.MOV.U32 R6, RZ, RZ, 0x4 ;  /* 0x00000004ff067424 */ /* 0x004fe400078e00ff */
[----:B------:R-:W-:Y:S01]  /*3f20*/  IMAD.SHL.U32 R9, R10, 0x20, RZ ;  /* 0x000000200a097824 */ /* 0x000fe200078e00ff */
[----:B------:R-:W-:Y:S02]  /*3f30*/  MOV R5, UR4 ;  /* 0x0000000400057c02 */ /* 0x000fe40008000f00 */
[-C--:B------:R-:W-:Y:S01]  /*3f40*/  SHF.L.U32 R8, R8, R10.reuse, RZ ;  /* 0x0000000a08087219 */ /* 0x080fe200000006ff */
[----:B------:R2:W-:Y:S01]  /*3f50*/  SYNCS.ARRIVE.TRANS64.RED RZ, [UR4], R6 ;  /* 0x00000006ffff79a7 */ /* 0x0005e20008000404 */
[----:B------:R-:W-:Y:S01]  /*3f60*/  SHF.L.U32 R7, R3, R10, RZ ;  /* 0x0000000a03077219 */ /* 0x000fe200000006ff */
[----:B------:R2:W-:Y:S04]  /*3f70*/  STS [UR6+0x1a0], R9 ;  /* 0x0001a009ff007988 */ /* 0x0005e80008000806 */
[----:B------:R2:W-:Y:S04]  /*3f80*/  STAS [R4.64], R10 ;  /* 0x0000000a04007dbd */ /* 0x0005e8000c0008ff */
[----:B------:R2:W-:Y:S04]  /*3f90*/  ATOMS.OR RZ, [UR5+0x14], R8 ;  /* 0x00001408ffff798c */ /* 0x0005e8000b000005 */
[----:B------:R2:W-:Y:S04]  /*3fa0*/  ATOMS.OR RZ, [UR5+0x18], R7 ;  /* 0x00001807ffff798c */ /* 0x0005e8000b000005 */
[----:B------:R2:W-:Y:S02]  /*3fb0*/  ATOMS.XOR RZ, [UR5+0x10], R3 ;  /* 0x00001003ffff798c */ /* 0x0005e4000b800005 */
.L_x_66:
[----:B-1----:R-:W-:Y:S05]  /*3fc0*/  BSYNC B0 ;  /* 0x0000000000007941 */ /* 0x002fea0003800000 */
.L_x_65:
[----:B------:R-:W-:Y:S05]  /*3fd0*/  BRA.U UP1, `(.L_x_71) ;  /* 0x00000001016c7547 */ /* 0x000fea000b800000 */
[----:B------:R-:W-:-:S03]  /*3fe0*/  UMOV UR4, 0xffffffff ;  /* 0xffffffff00047882 */ /* 0x000fc60000000000 */
[----:B------:R-:W-:Y:S05]  /*3ff0*/  BRA.DIV UR4, `(.L_x_72) ;  /* 0x0000005204e47947 */ /* 0x000fea000b800000 */
[----:B------:R-:W-:-:S13]  /*4000*/  ELECT P6, URZ, PT ;  /* 0x0000000000ff782f */ /* 0x000fda00038c0000 */
.L_x_182:
[----:B------:R-:W-:Y:S05]  /*4010*/  @!P6 BRA `(.L_x_71) ;  /* 0x00000000005ce947 */ /* 0x000fea0003800000 */
[----:B--2---:R-:W2:Y:S02]  /*4020*/  LDS R4, [UR5+0x10] ;  /* 0x00001005ff047984 */ /* 0x004ea40008000800 */
[----:B--2---:R-:W-:-:S04]  /*4030*/  SHF.L.U32 R4, R4, 0x1f, RZ ;  /* 0x0000001f04047819 */ /* 0x004fc800000006ff */
[----:B------:R-:W2:Y:S02]  /*4040*/  SYNCS.PHASECHK.TRANS64.TRYWAIT P0, [UR5+0x8], R4 ;  /* 0x00000804ff0075a7 */ /* 0x000ea40008001105 */
[----:B--2---:R-:W-:Y:S05]  /*4050*/  @P0 BRA `(.L_x_73) ;  /* 0x0000000000080947 */ /* 0x004fea0003800000 */
[----:B------:R-:W2:Y:S02]  /*4060*/  SYNCS.PHASECHK.TRANS64.TRYWAIT P0, [UR5+0x8], R4 ;  /* 0x00000804ff0075a7 */ /* 0x000ea40008001105 */
[----:B--2---:R-:W-:Y:S05]  /*4070*/  @!P0 BRA `(.L_x_74) ;  /* 0x0000005000e48947 */ /* 0x004fea0003800000 */
.L_x_73:
[----:B------:R-:W3:Y:S01]  /*4080*/  LDS R6, [UR6+0x1a0] ;  /* 0x0001a006ff067984 */ /* 0x000ee20008000800 */
[----:B--2---:R-:W-:Y:S02]  /*4090*/  HFMA2 R3, -RZ, RZ, 0, 5.9604644775390625e-08 ;  /* 0x00000001ff037431 */ /* 0x004fe400000001ff */
[----:B------:R-:W-:Y:S01]  /*40a0*/  IMAD.MOV.U32 R4, RZ, RZ, 0xffff ;  /* 0x0000ffffff047424 */ /* 0x000fe200078e00ff */
[----:B------:R-:W-:Y:S01]  /*40b0*/  UPRMT UR4, UR37, 0x654, UR7 ;  /* 0x0000065425047896 */ /* 0x000fe20008000007 */
[----:B---3--:R-:W-:-:S03]  /*40c0*/  IMAD.SHL.U32 R5, R6, 0x20, RZ ;  /* 0x0000002006057824 */ /* 0x008fc600078e00ff */
[-C--:B------:R-:W-:Y:S02]  /*40d0*/  SHF.L.U32 R4, R4, R6.reuse, RZ ;  /* 0x0000000604047219 */ /* 0x080fe400000006ff */
[----:B------:R-:W-:Y:S01]  /*40e0*/  SHF.L.U32 R6, R3, R6, RZ ;  /* 0x0000000603067219 */ /* 0x000fe200000006ff */
[----:B------:R3:W-:Y:S04]  /*40f0*/  STS [UR6+0x1a0], R5 ;  /* 0x0001a005ff007988 */ /* 0x0007e80008000806 */
[----:B------:R3:W-:Y:S04]  /*4100*/  ATOMS.OR RZ, [UR5+0x14], R4 ;  /* 0x00001404ffff798c */ /* 0x0007e8000b000005 */
[----:B------:R3:W-:Y:S01]  /*4110*/  ATOMS.OR RZ, [UR5+0x18], R6 ;  /* 0x00001806ffff798c */ /* 0x0007e2000b000005 */
[----:B------:R-:W-:Y:S03]  /*4120*/  SYNCS.ARRIVE.TRANS64.RED.A1T0 RZ, [UR4], RZ ;  /* 0x000000ffffff79a7 */ /* 0x000fe60008100404 */
[----:B------:R3:W-:Y:S01]  /*4130*/  ATOMS.XOR RZ, [UR5+0x10], R3 ;  /* 0x00001003ffff798c */ /* 0x0007e2000b800005 */
[----:B------:R-:W-:Y:S05]  /*4140*/  BRA `(.L_x_71) ;  /* 0x0000000000107947 */ /* 0x000fea0003800000 */
.L_x_64:
[----:B------:R-:W-:Y:S02]  /*4150*/  MOV R3, 0xffffffff ;  /* 0xffffffff00037802 */ /* 0x000fe40000000f00 */
[----:B------:R-:W-:-:S03]  /*4160*/  MOV R4, 0x4190 ;  /* 0x0000419000047802 */ /* 0x000fc60000000f00 */
[----:B------:R2:W-:Y:S04]  /*4170*/  STS [UR6+0x1a0], R3 ;  /* 0x0001a003ff007988 */ /* 0x0005e80008000806 */
[----:B-12--5:R-:W-:Y:S05]  /*4180*/  CALL.REL.NOINC `($__internal_1_$__cuda_sm10x_tcgen05_guardrail_trap_phase_invalid_during_alloc) ;  /* 0x0000005800207944 */ /* 0x026fea0003c00000 */
.L_x_71:
[----:B------:R-:W-:Y:S05]  /*4190*/  WARPSYNC.ALL ;  /* 0x0000000000007948 */ /* 0x000fea0003800000 */
[----:B------:R-:W4:Y:S01]  /*41a0*/  S2UR UR20, SR_CgaCtaId ;  /* 0x00000000001479c3 */ /* 0x000f220000008800 */
[----:B------:R-:W-:Y:S01]  /*41b0*/  UMOV UR4, 0x400 ;  /* 0x0000040000047882 */ /* 0x000fe20000000000 */
[----:B------:R-:W-:-:S06]  /*41c0*/  NOP ;  /* 0x0000000000007918 */ /* 0x000fcc0000000000 */
[----:B------:R-:W-:Y:S06]  /*41d0*/  BAR.ARV 0x6, 0xa0 ;  /* 0x0182800000007b1d */ /* 0x000fec0000002000 */
[----:B------:R-:W1:Y:S01]  /*41e0*/  LDCU.64 UR6, c[0x0][0x388] ;  /* 0x00007100ff0677ac */ /* 0x000e620008000a00 */
[----:B------:R-:W-:Y:S01]  /*41f0*/  LOP3.LUT R2, R2, 0xffff, RZ, 0xc0, !PT ;  /* 0x0000ffff02027812 */ /* 0x000fe200078ec0ff */
[----:B--2---:R-:W-:Y:S01]  /*4200*/  IMAD.MOV.U32 R8, RZ, RZ, 0x1 ;  /* 0x00000001ff087424 */ /* 0x004fe200078e00ff */
[----:B------:R-:W-:Y:S01]  /*4210*/  LOP3.LUT R0, R0, 0xffff, RZ, 0xc0, !PT ;  /* 0x0000ffff00007812 */ /* 0x000fe200078ec0ff */
[----:B------:R-:W2:Y:S01]  /*4220*/  LDCU.64 UR8, c[0x0][0x390] ;  /* 0x00007200ff0877ac */ /* 0x000ea20008000a00 */
[----:B------:R-:W-:Y:S01]  /*4230*/  R2UR UR21, R2 ;  /* 0x00000000021572ca */ /* 0x000fe200000e0000 */
[----:B------:R-:W-:Y:S01]  /*4240*/  IMAD.MOV.U32 R2, RZ, RZ, RZ ;  /* 0x000000ffff027224 */ /* 0x000fe200078e00ff */
[----:B------:R-:W-:Y:S01]  /*4250*/  R2UR UR35, R0 ;  /* 0x00000000002372ca */ /* 0x000fe200000e0000 */
[----:B------:R-:W-:Y:S01]  /*4260*/  IMAD.MOV.U32 R0, RZ, RZ, RZ ;  /* 0x000000ffff007224 */ /* 0x000fe200078e00ff */
[----:B------:R-:W-:Y:S01]  /*4270*/  UMOV UR24, URZ ;  /* 0x000000ff00187c82 */ /* 0x000fe20008000000 */
[----:B----4-:R-:W-:Y:S01]  /*4280*/  ULEA UR20, UR20, UR4, 0x18 ;  /* 0x0000000414147291 */ /* 0x010fe2000f8ec0ff */
[----:B------:R-:W-:Y:S01]  /*4290*/  UMOV UR19, URZ ;  /* 0x000000ff00137c82 */ /* 0x000fe20008000000 */
[----:B------:R-:W-:-:S02]  /*42a0*/  UISETP.NE.AND UP3, UPT, UR38, URZ, UPT ;  /* 0x000000ff2600728c */ /* 0x000fc4000bf65270 */
[----:B------:R-:W-:Y:S01]  /*42b0*/  UIADD3 UR34, UPT, UPT, UR20, 0x158, URZ ;  /* 0x0000015814227890 */ /* 0x000fe2000fffe0ff */
[----:B------:R-:W-:Y:S01]  /*42c0*/  UMOV UR32, 0x0 ;  /* 0x0000000000207882 */ /* 0x000fe20000000000 */
[----:B-1----:R-:W-:-:S03]  /*42d0*/  UIADD3 UR4, UPT, UPT, UR6, 0x3f, URZ ;  /* 0x0000003f06047890 */ /* 0x002fc6000fffe0ff */
[----:B---3--:R-:W1:Y:S01]  /*42e0*/  LDS R3, [UR20+0x1a0] ;  /* 0x0001a014ff037984 */ /* 0x008e620008000800 */
[----:B------:R-:W-:Y:S01]  /*42f0*/  UMOV UR33, 0x8100490 ;  /* 0x0810049000217882 */ /* 0x000fe20000000000 */
[----:B------:R-:W-:Y:S02]  /*4300*/  UPRMT UR34, URZ, 0x654, UR34 ;  /* 0x00000654ff227896 */ /* 0x000fe40008000022 */
[----:B------:R-:W-:Y:S01]  /*4310*/  USHF.R.S32.HI UR5, URZ, 0x1f, UR4 ;  /* 0x0000001fff057899 */ /* 0x000fe20008011404 */
[----:B------:R-:W-:Y:S01]  /*4320*/  UMOV UR30, 0x0 ;  /* 0x00000000001e7882 */ /* 0x000fe20000000000 */
[----:B------:R-:W-:Y:S02]  /*4330*/  UMOV UR31, 0x8100490 ;  /* 0x08100490001f7882 */ /* 0x000fe40000000000 */
[----:B------:R-:W-:Y:S02]  /*4340*/  ULEA.HI UR4, UR5, UR4, URZ, 0x6 ;  /* 0x0000000405047291 */ /* 0x000fe4000f8f30ff */
[----:B------:R-:W-:-:S02]  /*4350*/  UIADD3 UR5, UPT, UPT, UR20, 0x3300, URZ ;  /* 0x0000330014057890 */ /* 0x000fc4000fffe0ff */
[----:B------:R-:W-:Y:S02]  /*4360*/  USHF.R.S32.HI UR4, URZ, 0x6, UR4 ;  /* 0x00000006ff047899 */ /* 0x000fe40008011404 */
[----:B------:R-:W-:Y:S02]  /*4370*/  USHF.R.U32.HI UR5, URZ, 0x4, UR5 ;  /* 0x00000004ff057899 */ /* 0x000fe40008011605 */
[----:B------:R-:W-:Y:S02]  /*4380*/  UIMAD UR4, UR4, UR7, URZ ;  /* 0x00000007040472a4 */ /* 0x000fe4000f8e02ff */
[----:B------:R-:W-:Y:S02]  /*4390*/  ULOP3.LUT UR5, UR5, 0x3fff, URZ, 0xc0, !UPT ;  /* 0x00003fff05057892 */ /* 0x000fe4000f8ec0ff */
[----:B--2---:R-:W-:Y:S02]  /*43a0*/  UIMAD UR4, UR4, UR8, URZ ;  /* 0x00000008040472a4 */ /* 0x004fe4000f8e02ff */
[----:B------:R-:W-:-:S02]  /*43b0*/  ULOP3.LUT UR22, UR5, 0x10000, URZ, 0xfc, !UPT ;  /* 0x0001000005167892 */ /* 0x000fc4000f8efcff */
[----:B------:R-:W-:Y:S02]  /*43c0*/  UIMAD UR9, UR4, UR9, URZ ;  /* 0x00000009040972a4 */ /* 0x000fe4000f8e02ff */
[----:B------:R-:W-:Y:S02]  /*43d0*/  UIADD3 UR4, UPT, UPT, UR20, 0x25300, URZ ;  /* 0x0002530014047890 */ /* 0x000fe4000fffe0ff */
[----:B------:R-:W-:Y:S02]  /*43e0*/  UIADD3 UR36, UPT, UPT, UR9, -0x1, URZ ;  /* 0xffffffff09247890 */ /* 0x000fe4000fffe0ff */
[----:B------:R-:W-:Y:S02]  /*43f0*/  USHF.R.U32.HI UR4, URZ, 0x4, UR4 ;  /* 0x00000004ff047899 */ /* 0x000fe40008011604 */
[----:B------:R-:W-:Y:S02]  /*4400*/  UISETP.GE.AND UP4, UPT, UR9, 0x1, UPT ;  /* 0x000000010900788c */ /* 0x000fe4000bf86270 */
[----:B------:R-:W-:Y:S01]  /*4410*/  ULOP3.LUT UR4, UR4, 0x3fff, URZ, 0xc0, !UPT ;  /* 0x00003fff04047892 */ /* 0x000fe2000f8ec0ff */
[----:B------:R-:W-:Y:S01]  /*4420*/  UMOV UR28, 0x0 ;  /* 0x00000000001c7882 */ /* 0x000fe20000000000 */
[----:B------:R-:W-:-:S02]  /*4430*/  UMOV UR29, 0x8100490 ;  /* 0x08100490001d7882 */ /* 0x000fc40000000000 */
[----:B------:R-:W-:Y:S01]  /*4440*/  ULOP3.LUT UR23, UR4, 0x10000, URZ, 0xfc, !UPT ;  /* 0x0001000004177892 */ /* 0x000fe2000f8efcff */
[C---:B-1----:R-:W-:Y:S01]  /*4450*/  VIADD R5, R3.reuse, 0x20 ;  /* 0x0000002003057836 */ /* 0x042fe20000000000 */
[----:B------:R-:W-:Y:S01]  /*4460*/  LOP3.LUT R4, R3, 0xffff, RZ, 0xc0, !PT ;  /* 0x0000ffff03047812 */ /* 0x000fe200078ec0ff */
[----:B------:R-:W-:Y:S01]  /*4470*/  UMOV UR26, 0x0 ;  /* 0x00000000001a7882 */ /* 0x000fe20000000000 */
[----:B------:R-:W-:Y:S02]  /*4480*/  UMOV UR27, 0x8100490 ;  /* 0x08100490001b7882 */ /* 0x000fe40000000000 */
[----:B------:R-:W-:-:S05]  /*4490*/  LOP3.LUT R5, R5, 0xffff, RZ, 0xc0, !PT ;  /* 0x0000ffff05057812 */ /* 0x000fca00078ec0ff */
[----:B------:R1:W-:Y:S02]  /*44a0*/  STL.64 [R1], R4 ;  /* 0x0000000401007387 */ /* 0x0003e40000100a00 */
.L_x_83:
[----:B-1----:R-:W-:-:S04]  /*44b0*/  SHF.L.U32 R5, R2, 0x1f, RZ ;  /* 0x0000001f02057819 */ /* 0x002fc800000006ff */
[----:B------:R-:W1:Y:S02]  /*44c0*/  SYNCS.PHASECHK.TRANS64.TRYWAIT P0, [UR20+0x150], R5 ;  /* 0x00015005ff0075a7 */ /* 0x000e640008001114 */
[----:B-1-34-:R-:W-:Y:S05]  /*44d0*/  @!P0 BRA `(.L_x_75) ;  /* 0x0000004c00e48947 */ /* 0x01afea0003800000 */
.L_x_184:
[----:B-1----:R-:W1:Y:S01]  /*44e0*/  LDS.128 R4, [UR20+0x190] ;  /* 0x00019014ff047984 */ /* 0x002e620008000c00 */
[----:B------:R-:W-:Y:S01]  /*44f0*/  ULEA UR25, UR24, UR20, 0x3 ;  /* 0x0000001418197291 */ /* 0x000fe2000f8e18ff */
[----:B------:R-:W-:Y:S01]  /*4500*/  @!PT LDS RZ, [RZ] ;  /* 0x00000000fffff984 */ /* 0x000fe20000000800 */
[----:B------:R-:W-:Y:S01]  /*4510*/  @!PT LDS RZ, [RZ] ;  /* 0x00000000fffff984 */ /* 0x000fe20000000800 */
[----:B------:R-:W-:Y:S01]  /*4520*/  @!PT LDS RZ, [RZ] ;  /* 0x00000000fffff984 */ /* 0x000fe20000000800 */
[----:B------:R-:W-:Y:S01]  /*4530*/  @!PT LDS RZ, [RZ] ;  /* 0x00000000fffff984 */ /* 0x000fe20000000800 */
[----:B------:R2:W-:Y:S06]  /*4540*/  MEMBAR.ALL.CTA ;  /* 0x0000000000007992 */ /* 0x0005ec0000008000 */
[----:B--2---:R-:W2:Y:S02]  /*4550*/  FENCE.VIEW.ASYNC.S ;  /* 0x00000000000073c6 */ /* 0x004ea40000000000 */
[----:B--2---:R-:W-:Y:S01]  /*4560*/  SYNCS.ARRIVE.TRANS64.RED.A1T0 RZ, [UR34], RZ ;  /* 0x000000ffffff79a7 */ /* 0x004fe20008100422 */
[----:B-1----:R-:W-:Y:S01]  /*4570*/  LOP3.LUT P3, RZ, R6, 0x1, RZ, 0xc0, !PT ;  /* 0x0000000106ff7812 */ /* 0x002fe2000786c0ff */
[----:B------:R-:W-:-:S12]  /*4580*/  BRA.U UP3, `(.L_x_76) ;  /* 0x00000001030c7547 */ /* 0x000fd8000b800000 */
[----:B------:R-:W-:-:S04]  /*4590*/  SHF.L.U32 R5, R8, 0x1f, RZ ;  /* 0x0000001f08057819 */ /* 0x000fc800000006ff */
[----:B------:R-:W1:Y:S02]  /*45a0*/  SYNCS.PHASECHK.TRANS64.TRYWAIT P0, [UR25+0x170], R5 ;  /* 0x00017005ff0075a7 */ /* 0x000e640008001119 */
[----:B-1----:R-:W-:Y:S05]  /*45b0*/  @!P0 BRA `(.L_x_77) ;  /* 0x0000004c00c48947 */ /* 0x002fea0003800000 */
.L_x_76:
[----:B------:R-:W-:Y:S05]  /*45c0*/  BRA.U UP3, `(.L_x_78) ;  /* 0x0000000503047547 */ /* 0x000fea000b800000 */
[----:B------:R-:W-:Y:S05]  /*45d0*/  BRA.U !UP4, `(.L_x_79) ;  /* 0x000000010cf47547 */ /* 0x000fea000b800000 */
[----:B------:R-:W-:Y:S01]  /*45e0*/  ULEA UR4, UR24, UR43, 0x2 ;  /* 0x0000002b18047291 */ /* 0x000fe2000f8e10ff */
[----:B-1----:R-:W-:-:S08]  /*45f0*/  SHF.L.U32 R4, R0, 0x1f, RZ ;  /* 0x0000001f00047819 */ /* 0x002fd000000006ff */
[----:B------:R-:W5:Y:S01]  /*4600*/  LDL R5, [UR4] ;  /* 0x00000004ff057983 */ /* 0x000f620008100800 */
[----:B------:R-:W-:Y:S02]  /*4610*/  ULEA UR4, UR19, UR20, 0x3 ;  /* 0x0000001413047291 */ /* 0x000fe4000f8e18ff */
[----:B------:R-:W-:Y:S01]  /*4620*/  UPLOP3.LUT UP2, UPT, UPT, UPT, UPT, 0x40, 0x4 ;  /* 0x000000000004789c */ /* 0x000fe20003f4e870 */
[----:B------:R-:W-:-:S06]  /*4630*/  UMOV UR17, UR36 ;  /* 0x0000002400117c82 */ /* 0x000fcc0008000000 */
[----:B------:R1:W2:Y:S01]  /*4640*/  SYNCS.PHASECHK.TRANS64.TRYWAIT P2, [UR4], R4 ;  /* 0x00000004ff0075a7 */ /* 0x0002a20008041104 */
[----:B------:R-:W-:-:S05]  /*4650*/  UMOV UR4, UR19 ;  /* 0x0000001300047c82 */ /* 0x000fca0008000000 */
.L_x_82:
[----:B------:R-:W-:Y:S01]  /*4660*/  ULEA UR18, UR4, UR20, 0x3 ;  /* 0x0000001404127291 */ /* 0x000fe2000f8e18ff */
[----:B--234-:R-:W-:Y:S11]  /*4670*/  @P2 BRA `(.L_x_80) ;  /* 0x00000000000c2947 */ /* 0x01cff60003800000 */
[----:B------:R-:W-:Y:S04]  /*4680*/  SHF.L.U32 R6, R0, 0x1f, RZ ;  /* 0x0000001f00067819 */ /* 0x000fe800000006ff */
[----:B------:R-:W2:Y:S02]  /*4690*/  SYNCS.PHASECHK.TRANS64.TRYWAIT P0, [UR18], R6 ;  /* 0x00000006ff0075a7 */ /* 0x000ea40008001112 */
[----:B--2---:R-:W-:Y:S05]  /*46a0*/  @!P0 BRA `(.L_x_81) ;  /* 0x0000004c00a08947 */ /* 0x004fea0003800000 */
.L_x_80:
[----:B------:R-:W-:Y:S01]  /*46b0*/  UISETP.NE.AND UP0, UPT, UR17, URZ, UPT ;  /* 0x000000ff1100728c */ /* 0x000fe2000bf05270 */
[----:B------:R-:W-:Y:S01]  /*46c0*/  PLOP3.LUT P2, PT, PT, PT, PT, 0x80, 0x8 ;  /* 0x000000000008781c */ /* 0x000fe20003f4f070 */
[----:B------:R-:W-:Y:S02]  /*46d0*/  UIADD3 UR5, UPT, UPT, UR4, 0x1, URZ ;  /* 0x0000000104057890 */ /* 0x000fe4000fffe0ff */
[----:B------:R-:W-:Y:S02]  /*46e0*/  ULEA UR10, UR4, UR23, 0x8 ;  /* 0x00000017040a7291 */ /* 0x000fe4000f8e40ff */
[----:B------:R-:W-:Y:S01]  /*46f0*/  UISETP.NE.AND UP1, UPT, UR5, 0x11, UPT ;  /* 0x000000110500788c */ /* 0x000fe2000bf25270 */
[----:B------:R-:W-:Y:S01]  /*4700*/  PLOP3.LUT P0, PT, PT, PT, UP0, 0x80, 0x8 ;  /* 0x000000000008781c */ /* 0x000fe20003f0f008 */
[----:B------:R-:W-:Y:S02]  /*4710*/  ULEA UR14, UR4, UR22, 0x9 ;  /* 0x00000016040e7291 */ /* 0x000fe4000f8e48ff */
[----:B------:R-:W-:Y:S02]  /*4720*/  USEL UR6, URZ, 0x1, UP1 ;  /* 0x00000001ff067887 */ /* 0x000fe40008800000 */
[----:B------:R-:W-:Y:S01]  /*4730*/  USEL UR19, UR5, URZ, UP1 ;  /* 0x000000ff05137287 */ /* 0x000fe20008800000 */
[----:B------:R-:W-:Y:S11]  /*4740*/  ELECT P1, URZ, PT ;  /* 0x0000000000ff782f */ /* 0x000ff60003820000 */
[----:B------:R-:W-:Y:S02]  /*4750*/  @!UPT UIADD3 URZ, UPT, UPT, URZ, URZ, URZ ;  /* 0x000000fffffff290 */ /* 0x000fe4000fffe0ff */
[C---:B-----5:R-:W-:Y:S01]  /*4760*/  @P1 R2UR.BROADCAST UR4, R5.reuse ;  /* 0x00000000050412ca */ /* 0x060fe200008e0000 */
[----:B------:R-:W-:Y:S01]  /*4770*/  @UP0 ULEA UR5, UR19, UR20, 0x3 ;  /* 0x0000001413050291 */ /* 0x000fe2000f8e18ff */
[----:B------:R-:W-:Y:S01]  /*4780*/  LOP3.LUT R0, R0, UR6, RZ, 0x3c, !PT ;  /* 0x0000000600007c12 */ /* 0x000fe2000f8e3cff */
[----:B------:R-:W-:Y:S02]  /*4790*/  UIADD3 UR8, UPT, UPT, UR10, 0x2, URZ ;  /* 0x000000020a087890 */ /* 0x000fe4000fffe0ff */
[----:B------:R-:W-:Y:S01]  /*47a0*/  UIADD3 UR6, UPT, UPT, UR14, 0x2, URZ ;  /* 0x000000020e067890 */ /* 0x000fe2000fffe0ff */
[----:B-1----:R-:W-:Y:S01]  /*47b0*/  @P0 SHF.L.U32 R4, R0, 0x1f, RZ ;  /* 0x0000001f00040819 */ /* 0x002fe200000006ff */
[----:B------:R-:W-:Y:S01]  /*47c0*/  UIADD3 UR12, UPT, UPT, UR10, 0x4, URZ ;  /* 0x000000040a0c7890 */ /* 0x000fe2000fffe0ff */
[----:B------:R-:W-:Y:S02]  /*47d0*/  UMOV UR11, 0x40004040 ;  /* 0x40004040000b7882 */ /* 0x000fe40000000000 */
[----:B------:R3:W4:Y:S01]  /*47e0*/  @P0 SYNCS.PHASECHK.TRANS64.TRYWAIT P2, [UR5], R4 ;  /* 0x00000004ff0005a7 */ /* 0x0007220008041105 */
[----:B------:R-:W-:Y:S11]  /*47f0*/  ELECT P0, URZ, PT ;  /* 0x0000000000ff782f */ /* 0x000ff60003800000 */
[----:B------:R-:W-:Y:S02]  /*4800*/  @!UPT UIADD3 URZ, UPT, UPT, URZ, URZ, URZ ;  /* 0x000000fffffff290 */ /* 0x000fe4000fffe0ff */
[C---:B------:R-:W-:Y:S02]  /*4810*/  @P0 R2UR.BROADCAST UR16, R5.reuse ;  /* 0x00000000051002ca */ /* 0x040fe400008e0000 */
[----:B------:R-:W-:Y:S01]  /*4820*/  ELECT P0, URZ, PT ;  /* 0x0000000000ff782f */ /* 0x000fe20003800000 */
[----:B------:R-:W-:Y:S01]  /*4830*/  UMOV UR15, 0x40004040 ;  /* 0x40004040000f7882 */ /* 0x000fe20000000000 */
[----:B------:R-:W-:Y:S01]  /*4840*/  UMOV UR9, 0x40004040 ;  /* 0x4000404000097882 */ /* 0x000fe20000000000 */
[----:B------:R1:W-:Y:S01]  /*4850*/  UTCHMMA.2CTA gdesc[UR14], gdesc[UR10], tmem[UR4], tmem[UR32], idesc[UR33], UP2 ;  /* 0x00ff200a0e0075ea */ /* 0x0003e20009200004 */
[----:B------:R-:W-:Y:S01]  /*4860*/  UPLOP3.LUT UP2, UPT, UPT, UPT, UPT, 0x80, 0x8 ;  /* 0x000000000008789c */ /* 0x000fe20003f4f070 */
[----:B------:R-:W-:Y:S01]  /*4870*/  UMOV UR7, 0x40004040 ;  /* 0x4000404000077882 */ /* 0x000fe20000000000 */
[----:B------:R-:W-:Y:S01]  /*4880*/  UMOV UR13, 0x40004040 ;  /* 0x40004040000d7882 */ /* 0x000fe20000000000 */
[----:B------:R-:W-:Y:S04]  /*4890*/  UMOV UR5, 0x40004040 ;  /* 0x4000404000057882 */ /* 0x000fe80000000000 */
[----:B------:R2:W-:Y:S01]  /*48a0*/  UTCHMMA.2CTA gdesc[UR6], gdesc[UR8], tmem[UR16], tmem[UR30], idesc[UR31], UPT ;  /* 0x00ff1e08060075ea */ /* 0x0005e2000ba00010 */
[----:B-1----:R-:W-:Y:S01]  /*48b0*/  UIADD3 UR4, UPT, UPT, UR14, 0x4, URZ ;  /* 0x000000040e047890 */ /* 0x002fe2000fffe0ff */
[C---:B------:R-:W-:Y:S02]  /*48c0*/  @P0 R2UR.BROADCAST UR15, R5.reuse ;  /* 0x00000000050f02ca */ /* 0x040fe400008e0000 */
[----:B------:R-:W-:Y:S01]  /*48d0*/  ELECT P0, URZ, PT ;  /* 0x0000000000ff782f */ /* 0x000fe20003800000 */
[----:B------:R-:W-:Y:S02]  /*48e0*/  UIADD3 UR10, UPT, UPT, UR10, 0x6, URZ ;  /* 0x000000060a0a7890 */ /* 0x000fe4000fffe0ff */
[----:B--2---:R-:W-:Y:S10]  /*48f0*/  UIADD3 UR6, UPT, UPT, UR14, 0x6, URZ ;  /* 0x000000060e067890 */ /* 0x004ff4000fffe0ff */
[----:B------:R-:W-:Y:S01]  /*4900*/  @P0 R2UR.BROADCAST UR9, R5 ;  /* 0x00000000050902ca */ /* 0x000fe200008e0000 */
[----:B------:R-:W-:Y:S01]  /*4910*/  UIADD3 UR8, UPT, UPT, UR18, 0x88, URZ ;  /* 0x0000008812087890 */ /* 0x000fe2000fffe0ff */
[----:B------:R1:W-:Y:S11]  /*4920*/  UTCHMMA.2CTA gdesc[UR4], gdesc[UR12], tmem[UR15], tmem[UR28], idesc[UR29], UPT ;  /* 0x00ff1c0c040075ea */ /* 0x0003f6000ba0000f */
[----:B------:R3:W-:Y:S01]  /*4930*/  UTCHMMA.2CTA gdesc[UR6], gdesc[UR10], tmem[UR9], tmem[UR26], idesc[UR27], UPT ;  /* 0x00ff1a0a060075ea */ /* 0x0007e2000ba00009 */
[----:B------:R3:W-:Y:S01]  /*4940*/  UTCBAR.2CTA.MULTICAST [UR8], URZ, UR21 ;  /* 0x000000ff080073e9 */ /* 0x0007e20008200815 */
[----:B-1----:R-:W-:Y:S02]  /*4950*/  UIADD3 UR4, UPT, UPT, UR17, 0x1, URZ ;  /* 0x0000000111047890 */ /* 0x002fe4000fffe0ff */
[----:B------:R-:W-:Y:S02]  /*4960*/  UIADD3 UR5, UPT, UPT, UR17, -0x1, URZ ;  /* 0xffffffff11057890 */ /* 0x000fe4000fffe0ff */
[----:B------:R-:W-:Y:S03]  /*4970*/  UISETP.GT.U32.AND UP0, UPT, UR4, 0x1, UPT ;  /* 0x000000010400788c */ /* 0x000fe6000bf04070 */
[----:B------:R-:W-:Y:S02]  /*4980*/  UMOV UR4, UR19 ;  /* 0x0000001300047c82 */ /* 0x000fe40008000000 */
[----:B------:R-:W-:Y:S04]  /*4990*/  UMOV UR17, UR5 ;  /* 0x0000000500117c82 */ /* 0x000fe80008000000 */
[----:B------:R-:W-:Y:S05]  /*49a0*/  BRA.U UP0, `(.L_x_82) ;  /* 0xfffffffd002c7547 */ /* 0x000fea000b83ffff */
.L_x_79:
[----:B------:R-:W-:-:S09]  /*49b0*/  UIADD3 UR4, UPT, UPT, UR25, 0x160, URZ ;  /* 0x0000016019047890 */ /* 0x000fd2000fffe0ff */
[----:B------:R2:W-:Y:S01]  /*49c0*/  UTCBAR.2CTA.MULTICAST [UR4], URZ, UR35 ;  /* 0x000000ff040073e9 */ /* 0x0005e20008200823 */
[----:B------:R-:W-:Y:S02]  /*49d0*/  NOP ;  /* 0x0000000000007918 */ /* 0x000fe40000000000 */
.L_x_78:
[----:B--2---:R-:W-:Y:S01]  /*49e0*/  UIADD3 UR4, UPT, UPT, UR24, 0x1, URZ ;  /* 0x0000000118047890 */ /* 0x004fe2000fffe0ff */
[----:B------:R-:W-:-:S03]  /*49f0*/  LOP3.LUT R2, R2, 0x1, RZ, 0x3c, !PT ;  /* 0x0000000102027812 */ /* 0x000fc600078e3cff */
[----:B------:R-:W-:-:S04]  /*4a00*/  UISETP.NE.AND UP0, UPT, UR4, 0x2, UPT ;  /* 0x000000020400788c */ /* 0x000fc8000bf05270 */
[----:B------:R-:W-:Y:S02]  /*4a10*/  USEL UR5, URZ, 0x1, UP0 ;  /* 0x00000001ff057887 */ /* 0x000fe40008000000 */
[----:B------:R-:W-:-:S04]  /*4a20*/  USEL UR24, UR4, URZ, UP0 ;  /* 0x000000ff04187287 */ /* 0x000fc80008000000 */
[----:B------:R-:W-:Y:S01]  /*4a30*/  LOP3.LUT R8, R8, UR5, RZ, 0x3c, !PT ;  /* 0x0000000508087c12 */ /* 0x000fe2000f8e3cff */
[----:B------:R-:W-:Y:S07]  /*4a40*/  @P3 BRA `(.L_x_83) ;  /* 0xfffffff800983947 */ /* 0x000fee000383ffff */
[----:B---3--:R-:W2:Y:S01]  /*4a50*/  S2UR UR8, SR_CgaCtaId ;  /* 0x00000000000879c3 */ /* 0x008ea20000008800 */
[----:B------:R-:W-:Y:S01]  /*4a60*/  ELECT P0, URZ, PT ;  /* 0x0000000000ff782f */ /* 0x000fe20003800000 */
[----:B------:R-:W-:Y:S01]  /*4a70*/  HFMA2 R0, -RZ, RZ, 0, 5.9604644775390625e-08 ;  /* 0x00000001ff007431 */ /* 0x000fe200000001ff */
[----:B------:R-:W-:-:S05]  /*4a80*/  UMOV UR4, 0x40 ;  /* 0x0000004000047882 */ /* 0x000fca0000000000 */
[----:B------:R-:W-:Y:S01]  /*4a90*/  UVIRTCOUNT.DEALLOC.SMPOOL 0x80 ;  /* 0x000000800000784c */ /* 0x000fe20000000000 */
[----:B------:R-:W-:Y:S02]  /*4aa0*/  UISETP.NE.AND UP0, UPT, UR38, URZ, UPT ;  /* 0x000000ff2600728c */ /* 0x000fe4000bf05270 */
[----:B--2---:R-:W-:-:S09]  /*4ab0*/  ULEA UR8, UR8, UR4, 0x18 ;  /* 0x0000000408087291 */ /* 0x004fd2000f8ec0ff */
[----:B------:R2:W-:Y:S01]  /*4ac0*/  @P0 STS.U8 [UR8+0x1c], R0 ;  /* 0x00001c00ff000988 */ /* 0x0005e20008000008 */
[----:B------:R-:W-:Y:S05]  /*4ad0*/  BRA.U UP0, `(.L_x_84) ;  /* 0x0000000100587547 */ /* 0x000fea000b800000 */
[----:B------:R-:W-:Y:S01]  /*4ae0*/  UIADD3 UR5, UPT, UPT, UR20, 0x170, URZ ;  /* 0x0000017014057890 */ /* 0x000fe2000fffe0ff */
[----:B------:R-:W-:-:S03]  /*4af0*/  SHF.L.U32 R2, R8, 0x1f, RZ ;  /* 0x0000001f08027819 */ /* 0x000fc600000006ff */
[----:B------:R-:W-:-:S09]  /*4b00*/  ULEA UR4, UR24, UR5, 0x3 ;  /* 0x0000000518047291 */ /* 0x000fd2000f8e18ff */
[----:B------:R-:W3:Y:S02]  /*4b10*/  SYNCS.PHASECHK.TRANS64.TRYWAIT P0, [UR4], R2 ;  /* 0x00000002ff0075a7 */ /* 0x000ee40008001104 */
[----:B---3--:R-:W-:Y:S05]  /*4b20*/  @!P0 BRA `(.L_x_85) ;  /* 0x0000004800988947 */ /* 0x008fea0003800000 */
.L_x_188:
[----:B------:R-:W-:-:S04]  /*4b30*/  UIADD3 UR4, UPT, UPT, UR24, 0x1, URZ ;  /* 0x0000000118047890 */ /* 0x000fc8000fffe0ff */
[----:B------:R-:W-:-:S04]  /*4b40*/  UISETP.NE.AND UP1, UPT, UR4, 0x2, UPT ;  /* 0x000000020400788c */ /* 0x000fc8000bf25270 */
[----:B------:R-:W-:Y:S02]  /*4b50*/  USEL UR6, URZ, 0x1, UP1 ;  /* 0x00000001ff067887 */ /* 0x000fe40008800000 */
[----:B------:R-:W-:-:S04]  /*4b60*/  USEL UR4, UR4, URZ, UP1 ;  /* 0x000000ff04047287 */ /* 0x000fc80008800000 */
[----:B------:R-:W-:Y:S01]  /*4b70*/  ULEA UR4, UR4, UR5, 0x3 ;  /* 0x0000000504047291 */ /* 0x000fe2000f8e18ff */
[----:B--2---:R-:W-:-:S04]  /*4b80*/  LOP3.LUT R2, R8, UR6, RZ, 0x3c, !PT ;  /* 0x0000000608027c12 */ /* 0x004fc8000f8e3cff */
[----:B------:R-:W-:Y:S01]  /*4b90*/  SHF.L.U32 R2, R2, 0x1f, RZ ;  /* 0x0000001f02027819 */ /* 0x000fe200000006ff */
[----:B------:R-:W-:-:S04]  /*4ba0*/  IMAD.U32 R0, RZ, RZ, UR4 ;  /* 0x00000004ff007e24 */ /* 0x000fc8000f8e00ff */
[----:B------:R2:W3:Y:S03]  /*4bb0*/  SYNCS.PHASECHK.TRANS64.TRYWAIT P0, [R0+URZ], R2 ;  /* 0x00000002000075a7 */ /* 0x0004e600080011ff */
[----:B---3--:R-:W-:Y:S05]  /*4bc0*/  @!P0 NANOSLEEP.SYNCS 0x989680 ;  /* 0x009896800000895d */ /* 0x008fea0003900000 */
[----:B------:R-:W3:Y:S02]  /*4bd0*/  @!P0 SYNCS.PHASECHK.TRANS64 P0, [R0+URZ], R2 ;  /* 0x00000002000085a7 */ /* 0x000ee400080010ff */
[----:B---3--:R-:W-:Y:S05]  /*4be0*/  @P0 BRA `(.L_x_86) ;  /* 0x0000000000200947 */ /* 0x008fea0003800000 */
.L_x_87:
[----:B---3--:R3:W1:Y:S02]  /*4bf0*/  SYNCS.PHASECHK.TRANS64.TRYWAIT P0, [R0+URZ], R2 ;  /* 0x00000002000075a7 */ /* 0x00866400080011ff */
[----:B-1----:R-:W-:Y:S05]  /*4c00*/  @!P0 NANOSLEEP.SYNCS 0x989680 ;  /* 0x009896800000895d */ /* 0x002fea0003900000 */
[----:B------:R-:W1:Y:S02]  /*4c10*/  @!P0 SYNCS.PHASECHK.TRANS64 P0, [R0+URZ], R2 ;  /* 0x00000002000085a7 */ /* 0x000e6400080010ff */
[----:B-1----:R-:W-:Y:S05]  /*4c20*/  @!P0 BRA `(.L_x_87) ;  /* 0xfffffffc00f08947 */ /* 0x002fea000383ffff */
[----:B------:R-:W-:Y:S05]  /*4c30*/  BRA `(.L_x_86) ;  /* 0x00000000000c7947 */ /* 0x000fea0003800000 */
.L_x_84:
[----:B------:R-:W-:-:S04]  /*4c40*/  UIADD3 UR4, UPT, UPT, UR20, 0x180, URZ ;  /* 0x0000018014047890 */ /* 0x000fc8000fffe0ff */
[----:B------:R-:W-:-:S09]  /*4c50*/  UPRMT UR4, UR37, 0x654, UR4 ;  /* 0x0000065425047896 */ /* 0x000fd20008000004 */
[----:B------:R-:W-:Y:S03]  /*4c60*/  SYNCS.ARRIVE.TRANS64.RED.A1T0 RZ, [UR4], RZ ;  /* 0x000000ffffff79a7 */ /* 0x000fe60008100404 */
.L_x_86:
[----:B--23--:R-:W-:Y:S01]  /*4c70*/  SHF.L.U32 R2, RZ, 0x1f, RZ ;  /* 0x0000001fff027819 */ /* 0x00cfe200000006ff */
[----:B------:R-:W-:Y:S01]  /*4c80*/  UIADD3 UR4, UPT, UPT, UR20, 0x180, URZ ;  /* 0x0000018014047890 */ /* 0x000fe2000fffe0ff */
[----:B------:R-:W-:Y:S02]  /*4c90*/  PLOP3.LUT P0, PT, PT, PT, UP0, 0x80, 0x8 ;  /* 0x000000000008781c */ /* 0x000fe40003f0f008 */
[----:B------:R-:W2:Y:S02]  /*4ca0*/  SYNCS.PHASECHK.TRANS64.TRYWAIT P1, [UR20+0x180], R2 ;  /* 0x00018002ff0075a7 */ /* 0x000ea40008021114 */
[----:B--2---:R-:W-:Y:S09]  /*4cb0*/  @!P1 BRA `(.L_x_88) ;  /* 0x00000048004c9947 */ /* 0x004ff20003800000 */
.L_x_190:
[----:B------:R-:W-:Y:S01]  /*4cc0*/  @!UP0 UPRMT UR4, UR37, 0x654, UR4 ;  /* 0x0000065425048896 */ /* 0x000fe20008000004 */
[----:B------:R-:W-:Y:S01]  /*4cd0*/  LOP3.LUT R3, R3, 0xffff, RZ, 0xc0, !PT ;  /* 0x0000ffff03037812 */ /* 0x000fe200078ec0ff */
[----:B--2---:R-:W-:-:S03]  /*4ce0*/  IMAD.MOV.U32 R2, RZ, RZ, 0xffff ;  /* 0x0000ffffff027424 */ /* 0x004fc600078e00ff */
[----:B------:R-:W-:-:S04]  /*4cf0*/  SHF.R.U32.HI R3, RZ, 0x5, R3 ;  /* 0x00000005ff037819 */ /* 0x000fc80000011603 */
[----:B------:R-:W-:Y:S01]  /*4d00*/  @!P0 SYNCS.ARRIVE.TRANS64.RED.A1T0 RZ, [UR4], RZ ;  /* 0x000000ffffff89a7 */ /* 0x000fe20008100404 */
[----:B------:R-:W-:Y:S01]  /*4d10*/  NOP ;  /* 0x0000000000007918 */ /* 0x000fe20000000000 */
[----:B------:R-:W2:Y:S01]  /*4d20*/  LDS R0, [UR8+0x14] ;  /* 0x00001408ff007984 */ /* 0x000ea20008000800 */
[----:B------:R-:W-:-:S04]  /*4d30*/  SHF.L.U32 R2, R2, R3, RZ ;  /* 0x0000000302027219 */ /* 0x000fc800000006ff */
[----:B--2---:R-:W-:-:S04]  /*4d40*/  LOP3.LUT R0, R0, R2, RZ, 0xc0, !PT ;  /* 0x0000000200007212 */ /* 0x004fc800078ec0ff */
[----:B------:R-:W-:Y:S01]  /*4d50*/  ISETP.NE.AND P0, PT, R0, R2, PT ;  /* 0x000000020000720c */ /* 0x000fe20003f05270 */
[----:B------:R-:W-:-:S05]  /*4d60*/  IMAD.MOV.U32 R0, RZ, RZ, 0x1 ;  /* 0x00000001ff007424 */ /* 0x000fca00078e00ff */
[----:B------:R-:W-:-:S07]  /*4d70*/  SHF.L.U32 R0, R0, R3, RZ ;  /* 0x0000000300007219 */ /* 0x000fce00000006ff */
[----:B------:R-:W-:Y:S05]  /*4d80*/  @P0 BRA `(.L_x_89) ;  /* 0x00000000005c0947 */ /* 0x000fea0003800000 */
[----:B------:R-:W2:Y:S02]  /*4d90*/  LDS R3, [UR8+0x18] ;  /* 0x00001808ff037984 */ /* 0x000ea40008000800 */
[----:B--2---:R-:W-:-:S04]  /*4da0*/  LOP3.LUT R3, R3, R0, RZ, 0xc0, !PT ;  /* 0x0000000003037212 */ /* 0x004fc800078ec0ff */
[----:B------:R-:W-:-:S13]  /*4db0*/  ISETP.NE.AND P0, PT, R3, R0, PT ;  /* 0x000000000300720c */ /* 0x000fda0003f05270 */
[----:B------:R-:W-:Y:S05]  /*4dc0*/  @P0 BRA `(.L_x_90) ;  /* 0x0000000000400947 */ /* 0x000fea0003800000 */
[----:B------:R-:W-:Y:S01]  /*4dd0*/  R2UR UR4, R2 ;  /* 0x00000000020472ca */ /* 0x000fe200000e0000 */
[----:B------:R-:W2:Y:S01]  /*4de0*/  S2R R3, SR_LANEID ;  /* 0x0000000000037919 */ /* 0x000ea20000000000 */
[----:B------:R-:W-:-:S04]  /*4df0*/  LOP3.LUT R0, RZ, R0, RZ, 0x33, !PT ;  /* 0x00000000ff007212 */ /* 0x000fc800078e33ff */
[----:B------:R-:W3:Y:S07]  /*4e00*/  REDUX UR6, R0 ;  /* 0x00000000000673c4 */ /* 0x000eee0000000000 */
[----:B------:R-:W-:-:S03]  /*4e10*/  ULOP3.LUT UR5, URZ, UR4, URZ, 0x33, !UPT ;  /* 0x00000004ff057292 */ /* 0x000fc6000f8e33ff */
[----:B------:R-:W-:Y:S02]  /*4e20*/  VOTEU.ANY UR4, UPT, PT ;  /* 0x0000000000047886 */ /* 0x000fe400038e0100 */
[----:B------:R-:W-:Y:S01]  /*4e30*/  UFLO.U32 UR4, UR4 ;  /* 0x00000004000472bd */ /* 0x000fe200080e0000 */
[----:B------:R-:W-:-:S04]  /*4e40*/  IMAD.U32 R2, RZ, RZ, UR5 ;  /* 0x00000005ff027e24 */ /* 0x000fc8000f8e00ff */
[----:B------:R-:W1:Y:S02]  /*4e50*/  REDUX UR7, R2 ;  /* 0x00000000020773c4 */ /* 0x000e640000000000 */
[----:B------:R1:W-:Y:S01]  /*4e60*/  UTCATOMSWS.AND URZ, UR5 ;  /* 0x0000000500ff79e3 */ /* 0x0003e20008000000 */
[----:B---3--:R-:W-:Y:S01]  /*4e70*/  IMAD.U32 R0, RZ, RZ, UR6 ;  /* 0x00000006ff007e24 */ /* 0x008fe2000f8e00ff */
[----:B--2---:R-:W-:Y:S01]  /*4e80*/  ISETP.EQ.U32.AND P0, PT, R3, UR4, PT ;  /* 0x0000000403007c0c */ /* 0x004fe2000bf02070 */
[----:B-1----:R-:W-:-:S12]  /*4e90*/  IMAD.U32 R2, RZ, RZ, UR7 ;  /* 0x00000007ff027e24 */ /* 0x002fd8000f8e00ff */
[----:B------:R1:W-:Y:S04]  /*4ea0*/  @P0 ATOMS.AND RZ, [UR8+0x14], R2 ;  /* 0x00001402ffff098c */ /* 0x0003e8000a800008 */
[----:B------:R1:W-:Y:S01]  /*4eb0*/  @P0 ATOMS.AND RZ, [UR8+0x18], R0 ;  /* 0x00001800ffff098c */ /* 0x0003e2000a800008 */
[----:B------:R-:W-:Y:S05]  /*4ec0*/  BRA `(.L_x_91) ;  /* 0x0000000000147947 */ /* 0x000fea0003800000 */
.L_x_90:
[----:B------:R-:W-:Y:S02]  /*4ed0*/  MOV R2, 0x4ef0 ;  /* 0x00004ef000027802 */ /* 0x000fe40000000f00 */
[----:B-1--45:R-:W-:Y:S05]  /*4ee0*/  CALL.REL.NOINC `($__internal_0_$__cuda_sm10x_tcgen05_guardrail_trap_col_being_dealloced_not_returned_by_alloc) ;  /* 0x0000004800bc7944 */ /* 0x032fea0003c00000 */
[----:B------:R-:W-:Y:S05]  /*4ef0*/  BRA `(.L_x_91) ;  /* 0x0000000000087947 */ /* 0x000fea0003800000 */
.L_x_89:
[----:B------:R-:W-:Y:S02]  /*4f00*/  MOV R2, 0x4f20 ;  /* 0x00004f2000027802 */ /* 0x000fe40000000f00 */
[----:B-1--45:R-:W-:Y:S05]  /*4f10*/  CALL.REL.NOINC `($__internal_2_$__cuda_sm10x_tcgen05_guardrail_trap_unallocated_columns_being_dealloced) ;  /* 0x0000004800c87944 */ /* 0x032fea0003c00000 */
.L_x_91:
[----:B------:R-:W-:Y:S01]  /*4f20*/  NOP ;  /* 0x0000000000007918 */ /* 0x000fe20000000000 */
[----:B------:R-:W-:Y:S05]  /*4f30*/  EXIT ;  /* 0x000000000000794d */ /* 0x000fea0003800000 */
.L_x_63:
[----:B------:R-:W-:-:S09]  /*4f40*/  UISETP.NE.OR UP0, UPT, UR18, 0x3, !UP3 ;  /* 0x000000031200788c */ /* 0x000fd2000df05670 */
[----:B------:R-:W-:Y:S05]  /*4f50*/  BRA.U UP0, `(.L_x_92) ;  /* 0x0000001100c07547 */ /* 0x000fea000b800000 */
[----:B------:R-:W2:Y:S01]  /*4f60*/  LDCU.64 UR4, c[0x0][0x988] ;  /* 0x00013100ff0477ac */ /* 0x000ea20008000a00 */
[----:B------:R-:W3:Y:S01]  /*4f70*/  S2UR UR6, SR_CgaCtaId ;  /* 0x00000000000679c3 */ /* 0x000ee20000008800 */
[----:B------:R-:W-:Y:S01]  /*4f80*/  HFMA2 R10, -RZ, RZ, 0, 5.9604644775390625e-08 ;  /* 0x00000001ff0a7431 */ /* 0x000fe200000001ff */
[----:B------:R-:W-:Y:S01]  /*4f90*/  MOV R9, RZ ;  /* 0x000000ff00097202 */ /* 0x000fe20000000f00 */
[----:B------:R-:W4:Y:S01]  /*4fa0*/  LDCU UR37, c[0x0][0x370] ;  /* 0x00006e00ff2577ac */ /* 0x000f220008000800 */
[----:B------:R-:W-:Y:S01]  /*4fb0*/  HFMA2 R3, -RZ, RZ, 0, 0.00048828125 ;  /* 0x00001000ff037431 */ /* 0x000fe200000001ff */
[----:B------:R-:W1:Y:S03]  /*4fc0*/  LDCU.128 UR32, c[0x0][0xc10] ;  /* 0x00018200ff2077ac */ /* 0x000e660008000c00 */
[----:B------:R-:W4:Y:S01]  /*4fd0*/  LDC.64 R12, c[0x0][0x348] ;  /* 0x0000d200ff0c7b82 */ /* 0x000f220000000a00 */
[----:B------:R-:W1:Y:S01]  /*4fe0*/  LDCU UR36, c[0x0][0x374] ;  /* 0x00006e80ff2477ac */ /* 0x000e620008000800 */
[----:B------:R-:W4:Y:S01]  /*4ff0*/  LDCU.64 UR30, c[0x0][0x990] ;  /* 0x00013200ff1e77ac */ /* 0x000f220008000a00 */
[----:B------:R-:W4:Y:S01]  /*5000*/  LDCU UR26, c[0x0][0xc0c] ;  /* 0x00018180ff1a77ac */ /* 0x000f220008000800 */
[----:B--2---:R-:W-:Y:S01]  /*5010*/  UISETP.NE.U32.AND UP0, UPT, UR4, URZ, UPT ;  /* 0x000000ff0400728c */ /* 0x004fe2000bf05070 */
[----:B------:R-:W2:Y:S01]  /*5020*/  LDCU.128 UR40, c[0x0][0xa80] ;  /* 0x00015000ff2877ac */ /* 0x000ea20008000c00 */
[----:B------:R-:W2:Y:S01]  /*5030*/  LDCU UR52, c[0x0][0xc20] ;  /* 0x00018400ff3477ac */ /* 0x000ea20008000800 */
[----:B------:R-:W2:Y:S01]  /*5040*/  LDCU UR4, c[0x0][0xc30] ;  /* 0x00018600ff0477ac */ /* 0x000ea20008000800 */
[----:B------:R-:W2:Y:S01]  /*5050*/  LDCU.128 UR48, c[0x0][0xa90] ;  /* 0x00015200ff3077ac */ /* 0x000ea20008000c00 */
[----:B------:R-:W-:Y:S01]  /*5060*/  UMOV UR27, 0x400 ;  /* 0x00000400001b7882 */ /* 0x000fe20000000000 */
[----:B-1----:R-:W-:-:S02]  /*5070*/  UIMAD.WIDE.U32 UR8, UR36, UR35, URZ ;  /* 0x00000023240872a5 */ /* 0x002fc4000f8e00ff */
[----:B---3--:R-:W-:Y:S02]  /*5080*/  ULEA UR27, UR6, UR27, 0x18 ;  /* 0x0000001b061b7291 */ /* 0x008fe4000f8ec0ff */
[----:B----4-:R-:W-:Y:S02]  /*5090*/  UIMAD.WIDE.U32 UR6, UR37, UR32, URZ ;  /* 0x00000020250672a5 */ /* 0x010fe4000f8e00ff */
[----:B------:R-:W-:Y:S02]  /*50a0*/  UISETP.NE.AND.EX UP5, UPT, UR5, URZ, UPT, UP0 ;  /* 0x000000ff0500728c */ /* 0x000fe4000bfa5300 */
[----:B------:R-:W-:Y:S02]  /*50b0*/  UISETP.NE.U32.AND UP6, UPT, UR30, URZ, UPT ;  /* 0x000000ff1e00728c */ /* 0x000fe4000bfc5070 */
[----:B------:R-:W-:Y:S02]  /*50c0*/  UIADD3 UR38, UPT, UPT, UR27, 0x158, URZ ;  /* 0x000001581b267890 */ /* 0x000fe4000fffe0ff */
[----:B------:R-:W-:-:S02]  /*50d0*/  UISETP.NE.AND UP0, UPT, UR39, 0x1, UPT ;  /* 0x000000012700788c */ /* 0x000fc4000bf05270 */
[----:B------:R-:W-:Y:S02]  /*50e0*/  UISETP.GE.AND UP2, UPT, UR39, 0x1, UPT ;  /* 0x000000012700788c */ /* 0x000fe4000bf46270 */
[----:B------:R-:W-:Y:S01]  /*50f0*/  UISETP.NE.AND UP0, UPT, UR26, 0x1, UPT ;  /* 0x000000011a00788c */ /* 0x000fe2000bf05270 */
[----:B------:R-:W-:Y:S01]  /*5100*/  UMOV UR6, UR7 ;  /* 0x0000000700067c82 */ /* 0x000fe20008000000 */
[----:B------:R-:W-:Y:S01]  /*5110*/  UMOV UR45, UR9 ;  /* 0x00000009002d7c82 */ /* 0x000fe20008000000 */
[----:B------:R-:W-:Y:S02]  /*5120*/  UISETP.NE.AND UP2, UPT, UR34, 0x1, UPT ;  /* 0x000000012200788c */ /* 0x000fe4000bf45270 */
[----:B--2---:R-:W-:Y:S01]  /*5130*/  UISETP.NE.AND UP0, UPT, UR40, 0x1, UPT ;  /* 0x000000012800788c */ /* 0x004fe2000bf05270 */
[----:B------:R-:W-:Y:S01]  /*5140*/  UMOV UR29, URZ ;  /* 0x000000ff001d7c82 */ /* 0x000fe20008000000 */
[----:B------:R-:W1:Y:S01]  /*5150*/  LDCU UR53, c[0x0][0xaa0] ;  /* 0x00015400ff3577ac */ /* 0x000e620008000800 */
[----:B------:R-:W-:Y:S01]  /*5160*/  UPLOP3.LUT UP4, UPT, UPT, UPT, UPT, 0x40, 0x4 ;  /* 0x000000000004789c */ /* 0x000fe20003f8e870 */
[----:B------:R-:W2:Y:S01]  /*5170*/  LDCU.64 UR24, c[0x0][0xc28] ;  /* 0x00018500ff1877ac */ /* 0x000ea20008000a00 */
[----:B------:R-:W-:-:S02]  /*5180*/  UISETP.NE.AND.EX UP6, UPT, UR31, URZ, UPT, UP6 ;  /* 0x000000ff1f00728c */ /* 0x000fc4000bfc5360 */
[----:B------:R-:W-:Y:S02]  /*5190*/  UPRMT UR38, URZ, 0x654, UR38 ;  /* 0x00000654ff267896 */ /* 0x000fe40008000026 */
[----:B------:R-:W-:Y:S02]  /*51a0*/  USHF.R.U32.HI UR47, URZ, UR33, UR6 ;  /* 0x00000021ff2f7299 */ /* 0x000fe40008011606 */
[----:B------:R-:W-:Y:S02]  /*51b0*/  USHF.R.U32.HI UR45, URZ, UR52, UR45 ;  /* 0x00000034ff2d7299 */ /* 0x000fe4000801162d */
[----:B------:R-:W-:Y:S02]  /*51c0*/  UISETP.NE.AND UP3, UPT, UR4, 0x1, UPT ;  /* 0x000000010400788c */ /* 0x000fe4000bf65270 */
[----:B------:R-:W-:Y:S02]  /*51d0*/  UISETP.NE.AND UP2, UPT, UR43, 0x1, UPT ;  /* 0x000000012b00788c */ /* 0x000fe4000bf45270 */
[----:B------:R-:W-:-:S11]  /*51e0*/  UISETP.NE.AND UP0, UPT, UR50, 0x1, UPT ;  /* 0x000000013200788c */ /* 0x000fd6000bf05270 */
.L_x_101:
[----:B------:R-:W-:Y:S04]  /*51f0*/  SHF.L.U32 R2, R9, 0x1f, RZ ;  /* 0x0000001f09027819 */ /* 0x000fe800000006ff */
[----:B------:R-:W3:Y:S02]  /*5200*/  SYNCS.PHASECHK.TRANS64.TRYWAIT P0, [UR27+0x150], R2 ;  /* 0x00015002ff0075a7 */ /* 0x000ee4000800111b */
[----:B---34-:R-:W-:Y:S05]  /*5210*/  @!P0 BRA `(.L_x_93) ;  /* 0x00000044000c8947 */ /* 0x018fea0003800000 */
.L_x_192:
[----:B------:R-:W4:Y:S01]  /*5220*/  LDS.128 R4, [UR27+0x190] ;  /* 0x0001901bff047984 */ /* 0x000f220008000c00 */
[----:B------:R-:W-:Y:S01]  /*5230*/  UISETP.GE.AND UP0, UPT, UR39, 0x1, UPT ;  /* 0x000000012700788c */ /* 0x000fe2000bf06270 */
[----:B------:R-:W-:Y:S01]  /*5240*/  @!PT LDS RZ, [RZ] ;  /* 0x00000000fffff984 */ /* 0x000fe20000000800 */
[----:B------:R-:W-:Y:S01]  /*5250*/  @!PT LDS RZ, [RZ] ;  /* 0x00000000fffff984 */ /* 0x000fe20000000800 */
[----:B------:R-:W-:Y:S01]  /*5260*/  @!PT LDS RZ, [RZ] ;  /* 0x00000000fffff984 */ /* 0x000fe20000000800 */
[----:B------:R-:W-:Y:S01]  /*5270*/  @!PT LDS RZ, [RZ] ;  /* 0x00000000fffff984 */ /* 0x000fe20000000800 */
[----:B------:R1:W-:Y:S06]  /*5280*/  MEMBAR.ALL.CTA ;  /* 0x0000000000007992 */ /* 0x0003ec0000008000 */
[----:B-1----:R-:W1:Y:S02]  /*5290*/  FENCE.VIEW.ASYNC.S ;  /* 0x00000000000073c6 */ /* 0x002e640000000000 */
[----:B-1----:R-:W-:Y:S01]  /*52a0*/  SYNCS.ARRIVE.TRANS64.RED.A1T0 RZ, [UR38], RZ ;  /* 0x000000ffffff79a7 */ /* 0x002fe20008100426 */
[----:B----4-:R-:W-:Y:S11]  /*52b0*/  LOP3.LUT P0, RZ, R6, 0x1, RZ, 0xc0, !PT ;  /* 0x0000000106ff7812 */ /* 0x010ff6000780c0ff */
[----:B------:R-:W-:Y:S02]  /*52c0*/  @!UPT UIADD3 URZ, UPT, UPT, URZ, URZ, URZ ;  /* 0x000000fffffff290 */ /* 0x000fe4000fffe0ff */
[----:B------:R-:W-:Y:S01]  /*52d0*/  VOTEU.ANY UP2, P0 ;  /* 0x0000000000ff7886 */ /* 0x000fe20000040100 */
[----:B------:R-:W-:Y:S11]  /*52e0*/  PLOP3.LUT P0, PT, PT, PT, UP2, 0x80, 0x8 ;  /* 0x000000000008781c */ /* 0x000ff60003f0f028 */
[----:B------:R-:W-:Y:S02]  /*52f0*/  @!UPT UIADD3 URZ, UPT, UPT, URZ, URZ, URZ ;  /* 0x000000fffffff290 */ /* 0x000fe4000fffe0ff */
[----:B---3--:R-:W-:Y:S02]  /*5300*/  @P0 MOV R2, R4 ;  /* 0x0000000400020202 */ /* 0x008fe40000000f00 */
[----:B------:R-:W-:Y:S02]  /*5310*/  @P0 LOP3.LUT R0, R5, 0xffff, RZ, 0xc0, !PT ;  /* 0x0000ffff05000812 */ /* 0x000fe400078ec0ff */
[----:B------:R-:W-:Y:S02]  /*5320*/  @P0 R2UR UR5, R2 ;  /* 0x00000000020502ca */ /* 0x000fe400000e0000 */
[----:B------:R-:W-:Y:S11]  /*5330*/  @P0 R2UR UR4, R0 ;  /* 0x00000000000402ca */ /* 0x000ff600000e0000 */
[----:B------:R-:W-:Y:S02]  /*5340*/  @UP2 UMOV UR23, UR5 ;  /* 0x0000000500172c82 */ /* 0x000fe40008000000 */
[----:B------:R-:W-:Y:S01]  /*5350*/  @UP2 UMOV UR15, UR4 ;  /* 0x00000004000f2c82 */ /* 0x000fe20008000000 */
[----:B------:R-:W-:Y:S05]  /*5360*/  BRA.U !UP0, `(.L_x_94) ;  /* 0x0000000108c07547 */ /* 0x000fea000b800000 */
[----:B------:R-:W-:Y:S02]  /*5370*/  UP2UR UR14, UPR, URZ, 0x4 ;  /* 0x00000004ff0e7883 */ /* 0x000fe40008000000 */
[----:B------:R-:W-:Y:S02]  /*5380*/  UISETP.NE.AND UP2, UPT, UR34, 0x1, UPT ;  /* 0x000000012200788c */ /* 0x000fe4000bf45270 */
[----:B------:R-:W-:Y:S02]  /*5390*/  UIMAD.WIDE.U32 UR6, UR15, UR35, URZ ;  /* 0x000000230f0672a5 */ /* 0x000fe4000f8e00ff */
[----:B------:R-:W-:Y:S02]  /*53a0*/  UIMAD.WIDE.U32 UR10, UR23, UR32, URZ ;  /* 0x00000020170a72a5 */ /* 0x000fe4000f8e00ff */
[----:B------:R-:W-:Y:S02]  /*53b0*/  USEL UR4, UR36, UR45, !UP2 ;  /* 0x0000002d24047287 */ /* 0x000fe4000d000000 */
[----:B------:R-:W-:Y:S02]  /*53c0*/  UISETP.NE.AND UP0, UPT, UR26, 0x1, UPT ;  /* 0x000000011a00788c */ /* 0x000fe4000bf05270 */
[----:B------:R-:W-:Y:S02]  /*53d0*/  UP2UR UR18, UPR, URZ, 0x2 ;  /* 0x00000002ff127883 */ /* 0x000fe40008000000 */
[----:B------:R-:W-:Y:S02]  /*53e0*/  UISETP.NE.AND UP1, UPT, UR39, 0x1, UPT ;  /* 0x000000012700788c */ /* 0x000fe4000bf25270 */
[----:B--2---:R-:W-:Y:S02]  /*53f0*/  UIMAD.WIDE.U32 UR12, UR4, UR24, URZ ;  /* 0x00000018040c72a5 */ /* 0x004fe4000f8e00ff */
[----:B------:R-:W-:Y:S01]  /*5400*/  USEL UR9, UR37, UR47, !UP0 ;  /* 0x0000002f25097287 */ /* 0x000fe2000c000000 */
[----:B------:R-:W-:Y:S01]  /*5410*/  UMOV UR6, UR7 ;  /* 0x0000000700067c82 */ /* 0x000fe20008000000 */
[----:B------:R-:W-:Y:S01]  /*5420*/  UMOV UR5, UR11 ;  /* 0x0000000b00057c82 */ /* 0x000fe20008000000 */
[----:B------:R-:W-:Y:S02]  /*5430*/  USHF.R.U32.HI UR7, URZ, UR52, UR6 ;  /* 0x00000034ff077299 */ /* 0x000fe40008011606 */
[----:B------:R-:W-:Y:S02]  /*5440*/  USHF.R.U32.HI UR6, URZ, UR33, UR5 ;  /* 0x00000021ff067299 */ /* 0x000fe40008011605 */
[----:B------:R-:W-:Y:S02]  /*5450*/  UIMAD.WIDE.U32 UR16, UR9, UR24, URZ ;  /* 0x00000018091072a5 */ /* 0x000fe4000f8e00ff */
[----:B------:R-:W-:Y:S02]  /*5460*/  USEL UR8, UR15, UR7, !UP2 ;  /* 0x000000070f087287 */ /* 0x000fe4000d000000 */
[----:B------:R-:W-:Y:S02]  /*5470*/  UISETP.NE.AND UP2, UPT, UR14, URZ, UPT ;  /* 0x000000ff0e00728c */ /* 0x000fe4000bf45270 */
[----:B------:R-:W-:Y:S01]  /*5480*/  UIMAD.WIDE.U32 UR10, UR8, UR24, URZ ;  /* 0x00000018080a72a5 */ /* 0x000fe2000f8e00ff */
[----:B------:R-:W-:Y:S02]  /*5490*/  UMOV UR5, UR13 ;  /* 0x0000000d00057c82 */ /* 0x000fe40008000000 */
[----:B------:R-:W-:Y:S03]  /*54a0*/  @UP1 USHF.R.U32.HI UR4, URZ, UR25, UR5 ;  /* 0x00000019ff041299 */ /* 0x000fe60008011605 */
[----:B------:R-:W-:Y:S01]  /*54b0*/  UMOV UR5, UR17 ;  /* 0x0000001100057c82 */ /* 0x000fe20008000000 */
[----:B------:R-:W-:Y:S02]  /*54c0*/  UIMAD UR4, UR39, UR4, URZ ;  /* 0x00000004270472a4 */ /* 0x000fe4000f8e02ff */
[----:B------:R-:W-:Y:S02]  /*54d0*/  @UP1 USHF.R.U32.HI UR9, URZ, UR25, UR5 ;  /* 0x00000019ff091299 */ /* 0x000fe40008011605 */
[----:B------:R-:W-:Y:S02]  /*54e0*/  USEL UR5, UR23, UR6, !UP0 ;  /* 0x0000000617057287 */ /* 0x000fe4000c000000 */
[----:B------:R-:W-:Y:S02]  /*54f0*/  UIMAD UR6, UR39, UR9, URZ ;  /* 0x00000009270672a4 */ /* 0x000fe4000f8e02ff */
[----:B------:R-:W-:Y:S03]  /*5500*/  UISETP.GE.AND UP0, UPT, UR8, UR4, UPT ;  /* 0x000000040800728c */ /* 0x000fe6000bf06270 */
[----:B------:R-:W-:Y:S01]  /*5510*/  UMOV UR4, UR11 ;  /* 0x0000000b00047c82 */ /* 0x000fe20008000000 */
[----:B------:R-:W-:Y:S02]  /*5520*/  UISETP.GE.OR UP0, UPT, UR5, UR6, UP0 ;  /* 0x000000060500728c */ /* 0x000fe40008706670 */
[----:B------:R-:W-:Y:S02]  /*5530*/  USHF.R.U32.HI UR4, URZ, UR25, UR4 ;  /* 0x00000019ff047299 */ /* 0x000fe40008011604 */
[----:B------:R-:W-:Y:S02]  /*5540*/  UIMAD.WIDE.U32 UR6, UR5, UR24, URZ ;  /* 0x00000018050672a5 */ /* 0x000fe4000f8e00ff */
[----:B------:R-:W-:Y:S04]  /*5550*/  USEL UR10, UR8, UR4, !UP1 ;  /* 0x00000004080a7287 */ /* 0x000fe8000c800000 */
[----:B------:R-:W-:Y:S01]  /*5560*/  UIADD3 UR11, UPT, UPT, -UR10, URZ, URZ ;  /* 0x000000ff0a0b7290 */ /* 0x000fe2000fffe1ff */
[----:B------:R-:W-:Y:S01]  /*5570*/  @!UP0 UMOV UR4, UR7 ;  /* 0x0000000700048c82 */ /* 0x000fe20008000000 */
[----:B------:R-:W-:Y:S02]  /*5580*/  UIADD3 UR7, UPT, UPT, -UR8, URZ, URZ ;  /* 0x000000ff08077290 */ /* 0x000fe4000fffe1ff */
[----:B------:R-:W-:Y:S02]  /*5590*/  @!UP0 USHF.R.U32.HI UR4, URZ, UR25, UR4 ;  /* 0x00000019ff048299 */ /* 0x000fe40008011604 */
[----:B------:R-:W-:Y:S02]  /*55a0*/  UIMAD UR6, UR39, UR11, UR8 ;  /* 0x0000000b270672a4 */ /* 0x000fe4000f8e0208 */
[----:B------:R-:W-:Y:S02]  /*55b0*/  @!UP0 USEL UR4, UR5, UR4, !UP1 ;  /* 0x0000000405048287 */ /* 0x000fe4000c800000 */
[----:B------:R-:W-:Y:S02]  /*55c0*/  UISETP.NE.AND UP1, UPT, UR18, URZ, UPT ;  /* 0x000000ff1200728c */ /* 0x000fe4000bf25270 */
[----:B------:R-:W-:Y:S02]  /*55d0*/  @!UP0 UIMAD UR6, UR9, UR6, UR4 ;  /* 0x00000006090682a4 */ /* 0x000fe4000f8e0204 */
[----:B------:R-:W-:Y:S02]  /*55e0*/  @!UP0 UIADD3 UR9, UPT, UPT, UR10, -UR4, URZ ;  /* 0x800000040a098290 */ /* 0x000fe4000fffe0ff */
[----:B------:R-:W-:Y:S02]  /*55f0*/  UIADD3 UR4, UPT, UPT, -UR5, URZ, URZ ;  /* 0x000000ff05047290 */ /* 0x000fe4000fffe1ff */
[----:B------:R-:W-:Y:S03]  /*5600*/  @!UP0 UIMAD UR8, UR9, UR39, UR5 ;  /* 0x00000027090882a4 */ /* 0x000fe6000f8e0205 */
[----:B------:R-:W-:Y:S01]  /*5610*/  @!UP0 UMOV UR5, UR6 ;  /* 0x0000000600058c82 */ /* 0x000fe20008000000 */
[----:B------:R-:W-:Y:S02]  /*5620*/  UIMAD UR6, UR26, UR4, UR23 ;  /* 0x000000041a0672a4 */ /* 0x000fe4000f8e0217 */
[----:B------:R-:W-:Y:S02]  /*5630*/  UIMAD UR4, UR34, UR7, UR15 ;  /* 0x00000007220472a4 */ /* 0x000fe4000f8e020f */
[----:B------:R-:W-:Y:S02]  /*5640*/  UIMAD UR23, UR5, UR26, UR6 ;  /* 0x0000001a051772a4 */ /* 0x000fe4000f8e0206 */
[----:B------:R-:W-:Y:S11]  /*5650*/  UIMAD UR15, UR8, UR34, UR4 ;  /* 0x00000022080f72a4 */ /* 0x000ff6000f8e0204 */
[----:B------:R-:W-:Y:S01]  /*5660*/  @!UPT UIADD3 URZ, UPT, UPT, URZ, URZ, URZ ;  /* 0x000000fffffff290 */ /* 0x000fe2000fffe0ff */
.L_x_94:
[----:B------:R-:W1:Y:S01]  /*5670*/  @!UP3 LDCU.128 UR8, c[0x0][0xc10] ;  /* 0x00018200ff08b7ac */ /* 0x000e620008000c00 */
[----:B------:R-:W-:Y:S04]  /*5680*/  ISETP.NE.U32.AND P1, PT, RZ, UR30, PT ;  /* 0x0000001eff007c0c */ /* 0x000fe8000bf25070 */
[----:B------:R-:W-:Y:S01]  /*5690*/  ISETP.NE.AND.EX P1, PT, RZ, UR31, PT, P1 ;  /* 0x0000001fff007c0c */ /* 0x000fe2000bf25310 */
[----:B------:R-:W3:Y:S01]  /*56a0*/  @!UP3 LDCU UR5, c[0x0][0xc0c] ;  /* 0x00018180ff05b7ac */ /* 0x000ee20008000800 */
[----:B------:R-:W-:Y:S02]  /*56b0*/  USHF.L.U32 UR19, UR19, 0x6, URZ ;  /* 0x0000000613137899 */ /* 0x000fe400080006ff */
[----:B-1----:R-:W-:Y:S07]  /*56c0*/  UIMAD.WIDE.U32 UR6, UR23, UR8, URZ ;  /* 0x00000008170672a5 */ /* 0x002fee000f8e00ff */
[----:B------:R-:W-:Y:S01]  /*56d0*/  @!UP3 UMOV UR4, UR7 ;  /* 0x000000070004bc82 */ /* 0x000fe20008000000 */
[----:B---3--:R-:W-:Y:S02]  /*56e0*/  @!UP3 UISETP.NE.AND UP0, UPT, UR5, 0x1, UPT ;  /* 0x000000010500b88c */ /* 0x008fe4000bf05270 */
[----:B------:R-:W-:Y:S02]  /*56f0*/  @!UP3 USHF.R.U32.HI UR4, URZ, UR9, UR4 ;  /* 0x00000009ff04b299 */ /* 0x000fe40008011604 */
[----:B------:R-:W-:Y:S02]  /*5700*/  UIMAD.WIDE.U32 UR6, UR15, UR11, URZ ;  /* 0x0000000b0f0672a5 */ /* 0x000fe4000f8e00ff */
[----:B------:R-:W-:Y:S02]  /*5710*/  @!UP3 USEL UR8, UR23, UR4, !UP0 ;  /* 0x000000041708b287 */ /* 0x000fe4000c000000 */
[----:B------:R-:W-:Y:S03]  /*5720*/  @!UP3 UISETP.NE.AND UP0, UPT, UR10, 0x1, UPT ;  /* 0x000000010a00b88c */ /* 0x000fe6000bf05270 */
[----:B------:R-:W-:Y:S02]  /*5730*/  @!UP3 UMOV UR6, UR7 ;  /* 0x000000070006bc82 */ /* 0x000fe40008000000 */
[----:B------:R-:W1:Y:S02]  /*5740*/  @!UP3 LDCU UR4, c[0x0][0xc20] ;  /* 0x00018400ff04b7ac */ /* 0x000e640008000800 */
[----:B-1----:R-:W-:Y:S04]  /*5750*/  @!UP3 USHF.R.U32.HI UR6, URZ, UR4, UR6 ;  /* 0x00000004ff06b299 */ /* 0x002fe80008011606 */
[----:B------:R-:W-:Y:S04]  /*5760*/  @!UP3 USEL UR6, UR15, UR6, !UP0 ;  /* 0x000000060f06b287 */ /* 0x000fe8000c000000 */
[----:B------:R-:W-:Y:S02]  /*5770*/  @!UP3 UIADD3 UR4, UPT, UPT, -UR8, UR6, URZ ;  /* 0x000000060804b290 */ /* 0x000fe4000fffe1ff */
[----:B------:R-:W-:Y:S02]  /*5780*/  @!UP3 UIADD3 UR6, UPT, UPT, UR8, -UR6, URZ ;  /* 0x800000060806b290 */ /* 0x000fe4000fffe0ff */
[----:B------:R-:W-:Y:S02]  /*5790*/  @!UP3 UIMAD UR23, UR4, UR5, UR23 ;  /* 0x000000050417b2a4 */ /* 0x000fe4000f8e0217 */
[----:B------:R-:W-:Y:S01]  /*57a0*/  @!UP3 UIMAD UR15, UR6, UR10, UR15 ;  /* 0x0000000a060fb2a4 */ /* 0x000fe2000f8e020f */
[----:B------:R-:W-:Y:S11]  /*57b0*/  BRA.U UP4, `(.L_x_95) ;  /* 0x0000000104107547 */ /* 0x000ff6000b800000 */
[----:B------:R-:W-:Y:S04]  /*57c0*/  MOV R2, UR55 ;  /* 0x0000003700027c02 */ /* 0x000fe80008000f00 */
[----:B------:R-:W-:Y:S04]  /*57d0*/  SHF.L.U32 R2, R2, 0x1f, RZ ;  /* 0x0000001f02027819 */ /* 0x000fe800000006ff */
[----:B------:R-:W1:Y:S02]  /*57e0*/  SYNCS.PHASECHK.TRANS64.TRYWAIT P2, [UR27+0x148], R2 ;  /* 0x00014802ff0075a7 */ /* 0x000e64000804111b */
[----:B-1----:R-:W-:Y:S05]  /*57f0*/  @!P2 BRA `(.L_x_96) ;  /* 0x0000003c00aca947 */ /* 0x002fea0003800000 */
.L_x_95:
[----:B------:R-:W-:Y:S05]  /*5800*/  BRA.U !UP6, `(.L_x_97) ;  /* 0x000000010e387547 */ /* 0x000fea000b800000 */
[----:B------:R-:W-:Y:S01]  /*5810*/  UPLOP3.LUT UP1, UPT, UPT, UPT, UP5, 0x80, 0x8 ;  /* 0x000000000008789c */ /* 0x000fe20003f2f050 */
[----:B-1----:R-:W-:Y:S01]  /*5820*/  HFMA2 R0, -RZ, RZ, 0, 5.9604644775390625e-08 ;  /* 0x00000001ff007431 */ /* 0x002fe200000001ff */
[----:B------:R-:W1:Y:S01]  /*5830*/  LDCU.64 UR8, c[0x0][0x358] ;  /* 0x00006b00ff0877ac */ /* 0x000e620008000a00 */
[----:B------:R-:W-:Y:S03]  /*5840*/  IMAD.MOV.U32 R45, RZ, RZ, 0x1 ;  /* 0x00000001ff2d7424 */ /* 0x000fe600078e00ff */
[----:B------:R-:W-:Y:S05]  /*5850*/  PLOP3.LUT P2, PT, PT, PT, UP1, 0x80, 0x8 ;  /* 0x000000000008781c */ /* 0x000fea0003f4f018 */
[----:B------:R-:W3:Y:S01]  /*5860*/  @UP1 LDCU.64 UR4, c[0x0][0x988] ;  /* 0x00013100ff0417ac */ /* 0x000ee20008000a00 */
[----:B------:R-:W-:Y:S07]  /*5870*/  @UP1 UIMAD UR6, UR46, UR30, URZ ;  /* 0x0000001e2e0612a4 */ /* 0x000fee000f8e02ff */
[----:B------:R-:W-:Y:S01]  /*5880*/  @!P2 PRMT R45, R0, 0x7610, R45 ;  /* 0x00007610002da816 */ /* 0x000fe2000000002d */
[----:B---3--:R-:W-:Y:S06]  /*5890*/  @UP1 UIMAD.WIDE UR4, UR6, 0x4, UR4 ;  /* 0x00000004060418a5 */ /* 0x008fec000f8e0204 */
[----:B-----5:R-:W-:Y:S01]  /*58a0*/  IMAD.U32 R26, RZ, RZ, UR4 ;  /* 0x00000004ff1a7e24 */ /* 0x020fe2000f8e00ff */
[----:B------:R-:W-:Y:S04]  /*58b0*/  MOV R27, UR5 ;  /* 0x00000005001b7c02 */ /* 0x000fe80008000f00 */
[----:B------:R-:W3:Y:S01]  /*58c0*/  @!UP1 LDCU UR4, c[0x0][0x980] ;  /* 0x00013000ff0497ac */ /* 0x000ee20008000800 */
[----:B-1----:R4:W5:Y:S02]  /*58d0*/  @P2 LDG.E R26, desc[UR8][R26.64] ;  /* 0x000000081a1a2981 */ /* 0x002964000c1e1900 */
[----:B---34-:R-:W-:Y:S07]  /*58e0*/  @!P2 IMAD.U32 R26, RZ, RZ, UR4 ;  /* 0x00000004ff1aae24 */ /* 0x018fee000f8e00ff */
.L_x_97:
[----:B-----5:R-:W-:Y:S01]  /*58f0*/  @!P1 FSETP.EQ.AND P3, PT, R26, RZ, PT ;  /* 0x000000ff1a00920b */ /* 0x020fe20003f62000 */
[----:B------:R-:W-:Y:S01]  /*5900*/  @!UPT UIADD3 URZ, UPT, UPT, URZ, URZ, URZ ;  /* 0x000000fffffff290 */ /* 0x000fe2000fffe0ff */
[----:B------:R-:W-:Y:S11]  /*5910*/  @!P1 BRA `(.L_x_98) ;  /* 0x0000000000149947 */ /* 0x000ff60003800000 */
[----:B------:R-:W-:Y:S02]  /*5920*/  LOP3.LUT P1, RZ, R45, 0xff, RZ, 0xc0, !PT ;  /* 0x000000ff2dff7812 */ /* 0x000fe4000782c0ff */
[----:B------:R-:W-:Y:S04]  /*5930*/  PLOP3.LUT P3, PT, PT, PT, UP1, 0x80, 0x8 ;  /* 0x000000000008781c */ /* 0x000fe80003f6f018 */
[----:B------:R-:W-:Y:S07]  /*5940*/  PLOP3.LUT P3, PT, P3, PT, PT, 0x8, 0x80 ;  /* 0x000000000080781c */ /* 0x000fee0001f6e170 */
[----:B------:R-:W-:Y:S11]  /*5950*/  @P1 FSETP.EQ.AND P3, PT, R26, RZ, PT ;  /* 0x000000ff1a00120b */ /* 0x000ff60003f62000 */
[----:B------:R-:W-:Y:S02]  /*5960*/  @!UPT UIADD3 URZ, UPT, UPT, URZ, URZ, URZ ;  /* 0x000000fffffff290 */ /* 0x000fe4000fffe0ff */
.L_x_98:
[----:B------:R-:W-:Y:S01]  /*5970*/  ULEA UR17, UR29, UR27, 0x3 ;  /* 0x0000001b1d117291 */ /* 0x000fe2000f8e18ff */
[----:B------:R-:W-:Y:S01]  /*5980*/  SHF.L.U32 R8, R10, 0x1f, RZ ;  /* 0x0000001f0a087819 */ /* 0x000fe200000006ff */
[----:B------:R-:W-:Y:S02]  /*5990*/  USHF.L.U32 UR11, UR44, 0x6, URZ ;  /* 0x000000062c0b7899 */ /* 0x000fe400080006ff */
[----:B------:R-:W-:Y:S02]  /*59a0*/  UISETP.NE.AND UP0, UPT, UR40, 0x1, UPT ;  /* 0x000000012800788c */ /* 0x000fe4000bf05270 */
[----:B------:R-:W-:Y:S01]  /*59b0*/  UIMAD.WIDE.U32 UR4, UR11, UR41, URZ ;  /* 0x000000290b0472a5 */ /* 0x000fe2000f8e00ff */
[----:B------:R-:W-:Y:S02]  /*59c0*/  ELECT P2, URZ, PT ;  /* 0x0000000000ff782f */ /* 0x000fe40003840000 */
[----:B------:R-:W3:Y:S02]  /*59d0*/  SYNCS.PHASECHK.TRANS64.TRYWAIT P1, [UR17+0x128], R8 ;  /* 0x00012808ff0075a7 */ /* 0x000ee40008021111 */
[----:B------:R-:W-:Y:S02]  /*59e0*/  PLOP3.LUT P2, PT, P3, P2, PT, 0xf2, 0x2f ;  /* 0x00000000002f781c */ /* 0x000fe40001f45e72 */
[----:B------:R-:W-:Y:S02]  /*59f0*/  UMOV UR4, UR5 ;  /* 0x0000000500047c82 */ /* 0x000fe40008000000 */
[----:B------:R-:W-:Y:S04]  /*5a00*/  USHF.R.U32.HI UR4, URZ, UR42, UR4 ;  /* 0x0000002aff047299 */ /* 0x000fe80008011604 */
[----:B------:R-:W-:Y:S02]  /*5a10*/  USEL UR12, UR11, UR4, !UP0 ;  /* 0x000000040b0c7287 */ /* 0x000fe4000c000000 */
[----:B------:R-:W-:Y:S02]  /*5a20*/  UISETP.NE.AND UP0, UPT, UR43, 0x1, UPT ;  /* 0x000000012b00788c */ /* 0x000fe4000bf05270 */
[----:B------:R-:W-:Y:S02]  /*5a30*/  UIMAD.WIDE.U32 UR4, UR12, UR48, URZ ;  /* 0x000000300c0472a5 */ /* 0x000fe4000f8e00ff */
[----:B------:R-:W-:Y:S01]  /*5a40*/  UIADD3 UR6, UPT, UPT, -UR12, URZ, URZ ;  /* 0x000000ff0c067290 */ /* 0x000fe2000fffe1ff */
[----:B-1----:R-:W-:Y:S03]  /*5a50*/  @!P2 IMAD.MOV.U32 R0, RZ, 0x20, RZ ;  /* 0x00000020ff00a824 */ /* 0x002fe600078e00ff */
[----:B------:R-:W-:Y:S01]  /*5a60*/  UIMAD UR11, UR40, UR6, UR11 ;  /* 0x00000006280b72a4 */ /* 0x000fe2000f8e020b */
[----:B------:R-:W-:Y:S01]  /*5a70*/  @!P2 IMAD.MOV.U32 R0, RZ, 0x400, R0 ;  /* 0x00000400ff00a824 */ /* 0x000fe200078e0000 */
[----:B------:R-:W-:Y:S02]  /*5a80*/  UMOV UR4, UR5 ;  /* 0x0000000500047c82 */ /* 0x000fe40008000000 */
[----:B------:R-:W-:Y:S04]  /*5a90*/  USHF.R.U32.HI UR4, URZ, UR49, UR4 ;  /* 0x00000031ff047299 */ /* 0x000fe80008011604 */
[----:B------:R-:W-:Y:S02]  /*5aa0*/  USEL UR13, UR12, UR4, !UP0 ;  /* 0x000000040c0d7287 */ /* 0x000fe4000c000000 */
[----:B------:R-:W-:Y:S02]  /*5ab0*/  UISETP.NE.AND UP0, UPT, UR50, 0x1, UPT ;  /* 0x000000013200788c */ /* 0x000fe4000bf05270 */
[----:B------:R-:W-:Y:S07]  /*5ac0*/  UIMAD.WIDE.U32 UR4, UR13, UR51, URZ ;  /* 0x000000330d0472a5 */ /* 0x000fee000f8e00ff */
[----:B------:R-:W-:Y:S02]  /*5ad0*/  UMOV UR4, UR5 ;  /* 0x0000000500047c82 */ /* 0x000fe40008000000 */
[----:B------:R-:W-:Y:S04]  /*5ae0*/  USHF.R.U32.HI UR4, URZ, UR53, UR4 ;  /* 0x00000035ff047299 */ /* 0x000fe80008011604 */
[----:B------:R-:W-:Y:S02]  /*5af0*/  USEL UR14, UR13, UR4, !UP0 ;  /* 0x000000040d0e7287 */ /* 0x000fe4000c000000 */
[----:B------:R-:W-:Y:S02]  /*5b00*/  UIADD3 UR4, UPT, UPT, -UR13, URZ, URZ ;  /* 0x000000ff0d047290 */ /* 0x000fe4000fffe1ff */
[----:B------:R-:W-:Y:S02]  /*5b10*/  UIADD3 UR5, UPT, UPT, -UR14, URZ, URZ ;  /* 0x000000ff0e057290 */ /* 0x000fe4000fffe1ff */
[----:B------:R-:W-:Y:S02]  /*5b20*/  UIMAD UR12, UR43, UR4, UR12 ;  /* 0x000000042b0c72a4 */ /* 0x000fe4000f8e020c */
[----:B------:R-:W-:Y:S01]  /*5b30*/  UIMAD UR13, UR50, UR5, UR13 ;  /* 0x00000005320d72a4 */ /* 0x000fe2000f8e020d */
[----:B---3--:R-:W-:Y:S11]  /*5b40*/  @!P1 BRA `(.L_x_99) ;  /* 0x0000003800f09947 */ /* 0x008ff60003800000 */
.L_x_195:
[----:B------:R-:W3:Y:S01]  /*5b50*/  S2UR UR22, SR_CgaCtaId ;  /* 0x00000000001679c3 */ /* 0x000ee20000008800 */
[----:B------:R-:W-:Y:S01]  /*5b60*/  @!P2 R2UR UR5, R0 ;  /* 0x000000000005a2ca */ /* 0x000fe200000e0000 */
[----:B------:R-:W-:Y:S01]  /*5b70*/  VOTEU.ALL UP0, P2 ;  /* 0x0000000000ff7886 */ /* 0x000fe20001000000 */
[----:B-1----:R-:W-:Y:S02]  /*5b80*/  @!P2 IADD3 R2, P1, PT, R12, 0x680, RZ ;  /* 0x000006800c02a810 */ /* 0x002fe40007f3e0ff */
[----:B------:R-:W-:Y:S02]  /*5b90*/  @P0 SHF.R.U32.HI R4, RZ, 0x10, R5 ;  /* 0x00000010ff040819 */ /* 0x000fe40000011605 */
[----:B------:R-:W-:Y:S01]  /*5ba0*/  @!P2 R2UR UR6, R2 ;  /* 0x000000000206a2ca */ /* 0x000fe200000e0000 */
[----:B------:R-:W-:Y:S01]  /*5bb0*/  @!P2 IMAD.X R0, RZ, RZ, R13, P1 ;  /* 0x000000ffff00a224 */ /* 0x000fe200008e060d */
[----:B------:R-:W-:Y:S01]  /*5bc0*/  @!UP0 ULEA UR4, UR29, UR27, 0xc ;  /* 0x0000001b1d048291 */ /* 0x000fe2000f8e60ff */
[----:B------:R-:W-:Y:S01]  /*5bd0*/  @P0 R2UR UR46, R4 ;  /* 0x00000000042e02ca */ /* 0x000fe200000e0000 */
[----:B------:R-:W-:Y:S02]  /*5be0*/  @!UP0 UIADD3 UR21, UPT, UPT, UR19, 0x20, URZ ;  /* 0x0000002013158890 */ /* 0x000fe4000fffe0ff */
[----:B------:R-:W-:Y:S02]  /*5bf0*/  @!UP0 UIADD3 UR8, UPT, UPT, UR4, 0x200, URZ ;  /* 0x0000020004088890 */ /* 0x000fe4000fffe0ff */
[----:B------:R-:W-:Y:S01]  /*5c00*/  @!UP0 UPRMT UR16, UR5, 0x5410, URZ ;  /* 0x0000541005108896 */ /* 0x000fe200080000ff */
[----:B------:R-:W-:Y:S01]  /*5c10*/  @!P2 R2UR UR5, R0 ;  /* 0x000000000005a2ca */ /* 0x000fe200000e0000 */
[----:B------:R-:W-:Y:S01]  /*5c20*/  @!UP0 UIADD3 UR18, UPT, UPT, UR4, 0xa00, URZ ;  /* 0x00000a0004128890 */ /* 0x000fe2000fffe0ff */
[----:B------:R-:W-:Y:S01]  /*5c30*/  @!P2 IMAD.MOV.U32 R0, RZ, RZ, 0x1000 ;  /* 0x00001000ff00a424 */ /* 0x000fe200078e00ff */
[----:B------:R-:W-:Y:S01]  /*5c40*/  UIADD3 UR4, UPT, UPT, UR29, 0x1, URZ ;  /* 0x000000011d047890 */ /* 0x000fe2000fffe0ff */
[----:B------:R-:W-:Y:S03]  /*5c50*/  IMAD.U32 R14, RZ, RZ, UR6 ;  /* 0x00000006ff0e7e24 */ /* 0x000fe6000f8e00ff */
[----:B------:R-:W-:Y:S02]  /*5c60*/  UISETP.NE.AND UP0, UPT, UR4, 0x3, UPT ;  /* 0x000000030400788c */ /* 0x000fe4000bf05270 */
[----:B------:R-:W-:Y:S02]  /*5c70*/  @!P2 R2UR UR6, R14 ;  /* 0x000000000e06a2ca */ /* 0x000fe400000e0000 */
[----:B------:R-:W-:Y:S02]  /*5c80*/  USEL UR4, UR4, URZ, UP0 ;  /* 0x000000ff04047287 */ /* 0x000fe40008000000 */
[----:B------:R-:W-:Y:S01]  /*5c90*/  IMAD.U32 R15, RZ, RZ, UR5 ;  /* 0x00000005ff0f7e24 */ /* 0x000fe2000f8e00ff */
[----:B------:R-:W-:Y:S02]  /*5ca0*/  USEL UR20, URZ, 0x1, UP0 ;  /* 0x00000001ff147887 */ /* 0x000fe40008000000 */
[----:B------:R-:W-:Y:S02]  /*5cb0*/  UIADD3 UR5, UPT, UPT, UR17, 0x110, URZ ;  /* 0x0000011011057890 */ /* 0x000fe4000fffe0ff */
[----:B------:R-:W-:Y:S01]  /*5cc0*/  @!P2 R2UR UR7, R15 ;  /* 0x000000000f07a2ca */ /* 0x000fe200000e0000 */
[----:B------:R-:W-:Y:S01]  /*5cd0*/  VOTEU.ALL UP0, P2 ;  /* 0x0000000000ff7886 */ /* 0x000fe20001000000 */
[----:B------:R-:W-:Y:S04]  /*5ce0*/  LOP3.LUT R10, R10, UR20, RZ, 0x3c, !PT ;  /* 0x000000140a0a7c12 */ /* 0x000fe8000f8e3cff */
[----:B------:R-:W-:Y:S01]  /*5cf0*/  @!UP0 UMOV UR9, UR5 ;  /* 0x0000000500098c82 */ /* 0x000fe20008000000 */
[----:B------:R-:W-:Y:S01]  /*5d00*/  @!UP0 UMOV UR10, UR19 ;  /* 0x00000013000a8c82 */ /* 0x000fe20008000000 */
[----:B------:R-:W-:Y:S05]  /*5d10*/  SHF.L.U32 R2, R10, 0x1f, RZ ;  /* 0x0000001f0a027819 */ /* 0x000fea00000006ff */
[----:B------:R1:W-:Y:S01]  /*5d20*/  @!UP0 UTMALDG.5D.IM2COL [UR8], [UR6], UR16 ;  /* 0x00000008060083b4 */ /* 0x0003e20008060010 */
[----:B------:R-:W-:Y:S05]  /*5d30*/  VOTEU.ALL UP0, P2 ;  /* 0x0000000000ff7886 */ /* 0x000fea0001000000 */
[----:B-1----:R-:W-:Y:S01]  /*5d40*/  @!UP0 UMOV UR8, UR18 ;  /* 0x0000001200088c82 */ /* 0x002fe20008000000 */
[----:B------:R-:W-:Y:S01]  /*5d50*/  @!UP0 UMOV UR9, UR5 ;  /* 0x0000000500098c82 */ /* 0x000fe20008000000 */
[----:B------:R-:W-:Y:S01]  /*5d60*/  @!UP0 UMOV UR10, UR21 ;  /* 0x00000015000a8c82 */ /* 0x000fe20008000000 */
[----:B---3--:R-:W-:Y:S01]  /*5d70*/  UPRMT UR5, UR22, 0x654, UR5 ;  /* 0x0000065416057896 */ /* 0x008fe20008000005 */
[----:B------:R1:W-:Y:S01]  /*5d80*/  @!UP0 UTMALDG.5D.IM2COL [UR8], [UR6], UR16 ;  /* 0x00000008060083b4 */ /* 0x0003e20008060010 */
[----:B------:R3:W-:Y:S07]  /*5d90*/  @!P2 SYNCS.ARRIVE.TRANS64.RED.A0TR RZ, [UR17+0x110], R0 ;  /* 0x00011000ffffa9a7 */ /* 0x0007ee0008300411 */
[----:B------:R-:W-:Y:S01]  /*5da0*/  SYNCS.ARRIVE.TRANS64.RED.A1T0 RZ, [UR5], RZ ;  /* 0x000000ffffff79a7 */ /* 0x000fe20008100405 */
[----:B-1----:R-:W-:Y:S09]  /*5db0*/  ULEA UR6, UR4, UR27, 0x3 ;  /* 0x0000001b04067291 */ /* 0x002ff2000f8e18ff */
[----:B------:R-:W1:Y:S02]  /*5dc0*/  SYNCS.PHASECHK.TRANS64.TRYWAIT P1, [UR6+0x128], R2 ;  /* 0x00012802ff0075a7 */ /* 0x000e640008021106 */
[----:B-1-3--:R-:W-:Y:S05]  /*5dd0*/  @!P1 BRA `(.L_x_100) ;  /* 0x0000003800649947 */ /* 0x00afea0003800000 */
.L_x_197:
[----:B------:R-:W-:Y:S01]  /*5de0*/  UIADD3 UR5, UPT, UPT, UR4, 0x1, URZ ;  /* 0x0000000104057890 */ /* 0x000fe2000fffe0ff */
[----:B-1----:R-:W-:Y:S01]  /*5df0*/  @!P2 IMAD.MOV.U32 R0, RZ, 0x20, RZ ;  /* 0x00000020ff00a824 */ /* 0x002fe200078e00ff */
[----:B------:R-:W-:Y:S01]  /*5e00*/  UIADD3 UR17, UPT, UPT, UR6, 0x110, URZ ;  /* 0x0000011006117890 */ /* 0x000fe2000fffe0ff */
[----:B------:R-:W1:Y:S01]  /*5e10*/  S2UR UR56, SR_CgaCtaId ;  /* 0x00000000003879c3 */ /* 0x000e620000008800 */
[----:B------:R-:W-:Y:S01]  /*5e20*/  UISETP.NE.AND UP0, UPT, UR5, 0x3, UPT ;  /* 0x000000030500788c */ /* 0x000fe2000bf05270 */
[----:B------:R-:W-:Y:S01]  /*5e30*/  @!P2 IMAD.MOV.U32 R0, RZ, 0x400, R0 ;  /* 0x00000400ff00a824 */ /* 0x000fe200078e0000 */
[----:B------:R-:W-:Y:S01]  /*5e40*/  UPLOP3.LUT UP4, UPT, UPT, UPT, UPT, 0x80, 0x8 ;  /* 0x000000000008789c */ /* 0x000fe20003f8f070 */
[----:B------:R-:W-:Y:S01]  /*5e50*/  @!P2 IADD3 R2, P0, PT, R12, 0x680, RZ ;  /* 0x000006800c02a810 */ /* 0x000fe20007f1e0ff */
[----:B------:R-:W-:Y:S01]  /*5e60*/  USEL UR29, UR5, URZ, UP0 ;  /* 0x000000ff051d7287 */ /* 0x000fe20008000000 */
[----:B------:R-:W-:Y:S01]  /*5e70*/  R2UR UR54, R47 ;  /* 0x000000002f3672ca */ /* 0x000fe200000e0000 */
[----:B------:R-:W-:Y:S01]  /*5e80*/  USEL UR28, URZ, 0x1, UP0 ;  /* 0x00000001ff1c7887 */ /* 0x000fe20008000000 */
[----:B------:R-:W-:Y:S01]  /*5e90*/  @!P2 R2UR UR5, R0 ;  /* 0x000000000005a2ca */ /* 0x000fe200000e0000 */
[----:B------:R-:W-:Y:S01]  /*5ea0*/  UMOV UR20, UR12 ;  /* 0x0000000c00147c82 */ /* 0x000fe20008000000 */
[----:B------:R-:W-:Y:S01]  /*5eb0*/  UMOV UR21, UR13 ;  /* 0x0000000d00157c82 */ /* 0x000fe20008000000 */
[----:B------:R-:W-:Y:S01]  /*5ec0*/  UMOV UR22, UR14 ;  /* 0x0000000e00167c82 */ /* 0x000fe20008000000 */
[----:B------:R-:W-:Y:S01]  /*5ed0*/  VOTEU.ALL UP0, P2 ;  /* 0x0000000000ff7886 */ /* 0x000fe20001000000 */
[----:B------:R-:W-:Y:S01]  /*5ee0*/  @!P2 IMAD.X R0, RZ, RZ, R13, P0 ;  /* 0x000000ffff00a224 */ /* 0x000fe200000e060d */
[----:B------:R-:W-:Y:S01]  /*5ef0*/  UMOV UR9, UR17 ;  /* 0x0000001100097c82 */ /* 0x000fe20008000000 */
[----:B------:R-:W-:Y:S02]  /*5f00*/  R2UR UR44, R48 ;  /* 0x00000000302c72ca */ /* 0x000fe400000e0000 */
[----:B------:R-:W-:Y:S01]  /*5f10*/  @!UP0 ULEA UR4, UR4, UR27, 0xc ;  /* 0x0000001b04048291 */ /* 0x000fe2000f8e60ff */
[----:B------:R-:W-:Y:S01]  /*5f20*/  LOP3.LUT R9, R9, 0x1, RZ, 0x3c, !PT ;  /* 0x0000000109097812 */ /* 0x000fe200078e3cff */
[----:B------:R-:W-:Y:S01]  /*5f30*/  @!UP0 UIADD3 UR18, UPT, UPT, UR19, 0x10, URZ ;  /* 0x0000001013128890 */ /* 0x000fe2000fffe0ff */
[----:B------:R-:W-:Y:S01]  /*5f40*/  LOP3.LUT R10, R10, UR28, RZ, 0x3c, !PT ;  /* 0x0000001c0a0a7c12 */ /* 0x000fe2000f8e3cff */
[----:B------:R-:W-:Y:S02]  /*5f50*/  @!UP0 UIADD3 UR16, UPT, UPT, UR4, 0x200, URZ ;  /* 0x0000020004108890 */ /* 0x000fe4000fffe0ff */
[----:B------:R-:W-:Y:S01]  /*5f60*/  @!UP0 UIADD3 UR8, UPT, UPT, UR4, 0xa00, URZ ;  /* 0x00000a0004088890 */ /* 0x000fe2000fffe0ff */
[----:B------:R-:W-:Y:S01]  /*5f70*/  @!P2 R2UR UR4, R0 ;  /* 0x000000000004a2ca */ /* 0x000fe200000e0000 */
[----:B------:R-:W-:Y:S01]  /*5f80*/  @!UP0 UPRMT UR7, UR5, 0x5410, URZ ;  /* 0x0000541005078896 */ /* 0x000fe200080000ff */
[----:B------:R-:W-:Y:S01]  /*5f90*/  @!P2 R2UR UR5, R2 ;  /* 0x000000000205a2ca */ /* 0x000fe200000e0000 */
[----:B------:R-:W-:Y:S01]  /*5fa0*/  @!UP0 UIADD3 UR10, UPT, UPT, UR19, 0x30, URZ ;  /* 0x00000030130a8890 */ /* 0x000fe2000fffe0ff */
[----:B------:R-:W-:Y:S02]  /*5fb0*/  VOTEU.ALL UP0, P2 ;  /* 0x0000000000ff7886 */ /* 0x000fe40001000000 */
[----:B------:R-:W-:Y:S01]  /*5fc0*/  UMOV UR19, UR11 ;  /* 0x0000000b00137c82 */ /* 0x000fe20008000000 */
[----:B------:R-:W-:Y:S06]  /*5fd0*/  UIADD3 UR44, UPT, UPT, UR23, UR44, URZ ;  /* 0x0000002c172c7290 */ /* 0x000fec000fffe0ff */
[----:B------:R-:W-:Y:S02]  /*5fe0*/  IMAD.U32 R5, RZ, RZ, UR4 ;  /* 0x00000004ff057e24 */ /* 0x000fe4000f8e00ff */
[----:B------:R-:W-:Y:S03]  /*5ff0*/  IMAD.U32 R4, RZ, RZ, UR5 ;  /* 0x00000005ff047e24 */ /* 0x000fe6000f8e00ff */
[----:B------:R-:W-:Y:S02]  /*6000*/  @!P2 R2UR UR5, R5 ;  /* 0x000000000505a2ca */ /* 0x000fe400000e0000 */
[----:B------:R-:W-:Y:S11]  /*6010*/  @!P2 R2UR UR4, R4 ;  /* 0x000000000404a2ca */ /* 0x000ff600000e0000 */
[----:B------:R-:W-:Y:S02]  /*6020*/  @!UPT UIADD3 URZ, UPT, UPT, URZ, URZ, URZ ;  /* 0x000000fffffff290 */ /* 0x000fe4000fffe0ff */
[----:B------:R3:W-:Y:S01]  /*6030*/  @!UP0 UTMALDG.5D.IM2COL [UR16], [UR4], UR7 ;  /* 0x00000010040083b4 */ /* 0x0007e20008060007 */
[----:B------:R-:W-:Y:S05]  /*6040*/  VOTEU.ALL UP0, P2 ;  /* 0x0000000000ff7886 */ /* 0x000fea0001000000 */
[----:B------:R1:W-:Y:S01]  /*6050*/  @!UP0 UTMALDG.5D.IM2COL [UR8], [UR4], UR7 ;  /* 0x00000008040083b4 */ /* 0x0003e20008060007 */
[----:B------:R4:W-:Y:S01]  /*6060*/  @!P2 SYNCS.ARRIVE.TRANS64.RED.A0TR RZ, [UR6+0x110], R3 ;  /* 0x00011003ffffa9a7 */ /* 0x0009e20008300406 */
[----:B---3--:R-:W-:Y:S02]  /*6070*/  UIADD3 UR19, UPT, UPT, UR15, UR54, URZ ;  /* 0x000000360f137290 */ /* 0x008fe4000fffe0ff */
[----:B-1----:R-:W-:Y:S09]  /*6080*/  UPRMT UR4, UR56, 0x654, UR17 ;  /* 0x0000065438047896 */ /* 0x002ff20008000011 */
[----:B------:R-:W-:Y:S01]  /*6090*/  SYNCS.ARRIVE.TRANS64.RED.A1T0 RZ, [UR4], RZ ;  /* 0x000000ffffff79a7 */ /* 0x000fe20008100404 */
[----:B------:R-:W-:Y:S05]  /*60a0*/  BRA.U UP2, `(.L_x_101) ;  /* 0xfffffff102507547 */ /* 0x000fea000b83ffff */
[----:B------:R-:W-:Y:S01]  /*60b0*/  UIADD3 UR27, UPT, UPT, UR27, 0x128, URZ ;  /* 0x000001281b1b7890 */ /* 0x000fe2000fffe0ff */
[----:B------:R-:W-:-:S03]  /*60c0*/  SHF.L.U32 R2, R10, 0x1f, RZ ;  /* 0x0000001f0a027819 */ /* 0x000fc600000006ff */
[----:B------:R-:W-:-:S09]  /*60d0*/  ULEA UR4, UR29, UR27, 0x3 ;  /* 0x0000001b1d047291 */ /* 0x000fd2000f8e18ff */
[----:B------:R-:W1:Y:S02]  /*60e0*/  SYNCS.PHASECHK.TRANS64.TRYWAIT P0, [UR4], R2 ;  /* 0x00000002ff0075a7 */ /* 0x000e640008001104 */
[----:B-1----:R-:W-:Y:S05]  /*60f0*/  @!P0 BRA `(.L_x_102) ;  /* 0x0000003400b48947 */ /* 0x002fea0003800000 */
.L_x_199:
[----:B------:R-:W-:-:S04]  /*6100*/  UIADD3 UR4, UPT, UPT, UR29, 0x1, URZ ;  /* 0x000000011d047890 */ /* 0x000fc8000fffe0ff */
[----:B------:R-:W-:-:S04]  /*6110*/  UISETP.NE.AND UP0, UPT, UR4, 0x3, UPT ;  /* 0x000000030400788c */ /* 0x000fc8000bf05270 */
[----:B------:R-:W-:Y:S02]  /*6120*/  USEL UR6, URZ, 0x1, UP0 ;  /* 0x00000001ff067887 */ /* 0x000fe40008000000 */
[----:B------:R-:W-:-:S04]  /*6130*/  USEL UR4, UR4, URZ, UP0 ;  /* 0x000000ff04047287 */ /* 0x000fc80008000000 */
[----:B------:R-:W-:Y:S01]  /*6140*/  ULEA UR5, UR4, UR27, 0x3 ;  /* 0x0000001b04057291 */ /* 0x000fe2000f8e18ff */
[----:B------:R-:W-:-:S04]  /*6150*/  LOP3.LUT R10, R10, UR6, RZ, 0x3c, !PT ;  /* 0x000000060a0a7c12 */ /* 0x000fc8000f8e3cff */
[----:B-1----:R-:W-:-:S04]  /*6160*/  SHF.L.U32 R2, R10, 0x1f, RZ ;  /* 0x0000001f0a027819 */ /* 0x002fc800000006ff */
[----:B------:R-:W1:Y:S02]  /*6170*/  SYNCS.PHASECHK.TRANS64.TRYWAIT P0, [UR5], R2 ;  /* 0x00000002ff0075a7 */ /* 0x000e640008001105 */
[----:B-1----:R-:W-:Y:S05]  /*6180*/  @!P0 BRA `(.L_x_103) ;  /* 0x0000003400a88947 */ /* 0x002fea0003800000 */
.L_x_201:
[----:B------:R-:W-:-:S04]  /*6190*/  UIADD3 UR4, UPT, UPT, UR4, 0x1, URZ ;  /* 0x0000000104047890 */ /* 0x000fc8000fffe0ff */
[----:B------:R-:W-:-:S04]  /*61a0*/  UISETP.NE.AND UP0, UPT, UR4, 0x3, UPT ;  /* 0x000000030400788c */ /* 0x000fc8000bf05270 */
[----:B------:R-:W-:Y:S02]  /*61b0*/  USEL UR5, URZ, 0x1, UP0 ;  /* 0x00000001ff057887 */ /* 0x000fe40008000000 */
[----:B------:R-:W-:-:S04]  /*61c0*/  USEL UR4, UR4, URZ, UP0 ;  /* 0x000000ff04047287 */ /* 0x000fc80008000000 */
[----:B------:R-:W-:Y:S01]  /*61d0*/  ULEA UR4, UR4, UR27, 0x3 ;  /* 0x0000001b04047291 */ /* 0x000fe2000f8e18ff */
[----:B-1----:R-:W-:-:S04]  /*61e0*/  LOP3.LUT R2, R10, UR5, RZ, 0x3c, !PT ;  /* 0x000000050a027c12 */ /* 0x002fc8000f8e3cff */
[----:B------:R-:W-:Y:S01]  /*61f0*/  SHF.L.U32 R2, R2, 0x1f, RZ ;  /* 0x0000001f02027819 */ /* 0x000fe200000006ff */
[----:B------:R-:W-:-:S07]  /*6200*/  IMAD.U32 R0, RZ, RZ, UR4 ;  /* 0x00000004ff007e24 */ /* 0x000fce000f8e00ff */
.L_x_104:
[----:B-1----:R1:W3:Y:S02]  /*6210*/  SYNCS.PHASECHK.TRANS64.TRYWAIT P0, [R0+URZ], R2 ;  /* 0x00000002000075a7 */ /* 0x0022e400080011ff */
[----:B---3--:R-:W-:Y:S05]  /*6220*/  @!P0 NANOSLEEP.SYNCS 0x989680 ;  /* 0x009896800000895d */ /* 0x008fea0003900000 */
[----:B------:R-:W3:Y:S02]  /*6230*/  @!P0 SYNCS.PHASECHK.TRANS64 P0, [R0+URZ], R2 ;  /* 0x00000002000085a7 */ /* 0x000ee400080010ff */
[----:B--23--:R-:W-:Y:S05]  /*6240*/  @P0 EXIT ;  /* 0x000000000000094d */ /* 0x00cfea0003800000 */
[----:B------:R-:W-:Y:S05]  /*6250*/  BRA `(.L_x_104) ;  /* 0xfffffffc00ec7947 */ /* 0x000fea000383ffff */
.L_x_92:
[----:B------:R-:W-:-:S06]  /*6260*/  UISETP.GE.AND UP0, UPT, UR18, 0x4, UPT ;  /* 0x000000041200788c */ /* 0x000fcc000bf06270 */
[----:B------:R-:W-:-:S13]  /*6270*/  PLOP3.LUT P0, PT, PT, PT, UP0, 0x80, 0x8 ;  /* 0x000000000008781c */ /* 0x000fda0003f0f008 */
[----:B-1----:R-:W-:Y:S05]  /*6280*/  @!P0 EXIT ;  /* 0x000000000000894d */ /* 0x002fea0003800000 */
[----:B------:R-:W1:Y:S08]  /*6290*/  S2UR UR4, SR_CgaCtaId ;  /* 0x00000000000479c3 */ /* 0x000e700000008800 */
[----:B------:R-:W-:Y:S01]  /*62a0*/  BAR.SYNC.DEFER_BLOCKING 0x6, 0xa0 ;  /* 0x0182800000007b1d */ /* 0x000fe20000010000 */
[----:B------:R-:W-:Y:S01]  /*62b0*/  IMAD.SHL.U32 R44, R53, 0x10, RZ ;  /* 0x00000010352c7824 */ /* 0x000fe200078e00ff */
[----:B------:R-:W-:Y:S01]  /*62c0*/  CS2R R50, SRZ ;  /* 0x0000000000327805 */ /* 0x000fe2000001ff00 */
[----:B------:R-:W-:-:S02]  /*62d0*/  IMAD.SHL.U32 R0, R46, 0x200, RZ ;  /* 0x000002002e007824 */ /* 0x000fc400078e00ff */
[C---:B------:R-:W-:Y:S01]  /*62e0*/  IMAD.SHL.U32 R4, R53.reuse, 0x2, RZ ;  /* 0x0000000235047824 */ /* 0x040fe200078e00ff */
[----:B------:R-:W-:Y:S02]  /*62f0*/  UMOV UR45, 0x400 ;  /* 0x00000400002d7882 */ /* 0x000fe40000000000 */
[----:B------:R-:W2:Y:S01]  /*6300*/  LDC.64 R42, c[0x0][0x9b0] ;  /* 0x00026c00ff2a7b82 */ /* 0x000ea20000000a00 */
[C---:B------:R-:W-:Y:S01]  /*6310*/  LOP3.LUT R52, R44.reuse, 0x5b0, RZ, 0xc0, !PT ;  /* 0x000005b02c347812 */ /* 0x040fe200078ec0ff */
[----:B------:R-:W-:Y:S01]  /*6320*/  IMAD.U32 R23, R53, 0x10000, RZ ;  /* 0x0001000035177824 */ /* 0x000fe200078e00ff */
[----:B------:R-:W-:Y:S01]  /*6330*/  LOP3.LUT R5, R44, 0x40, RZ, 0xc0, !PT ;  /* 0x000000402c057812 */ /* 0x000fe200078ec0ff */
[----:B------:R-:W-:Y:S01]  /*6340*/  IMAD.MOV.U32 R22, RZ, RZ, RZ ;  /* 0x000000ffff167224 */ /* 0x000fe200078e00ff */
[----:B------:R-:W-:Y:S01]  /*6350*/  LOP3.LUT R52, R52, 0x200, R0, 0xf8, !PT ;  /* 0x0000020034347812 */ /* 0x000fe200078ef800 */
[----:B------:R-:W-:Y:S01]  /*6360*/  IMAD.SHL.U32 R0, R46, 0x200000, RZ ;  /* 0x002000002e007824 */ /* 0x000fe200078e00ff */
[----:B------:R-:W-:Y:S01]  /*6370*/  LOP3.LUT P0, RZ, R44, 0x40, RZ, 0xc0, !PT ;  /* 0x000000402cff7812 */ /* 0x000fe2000780c0ff */
[----:B------:R-:W3:Y:S01]  /*6380*/  LDC.64 R40, c[0x0][0x9a8] ;  /* 0x00026a00ff287b82 */ /* 0x000ee20000000a00 */
[----:B------:R-:W-:Y:S01]  /*6390*/  LOP3.LUT R4, R5, 0x8, R4, 0xf8, !PT ;  /* 0x0000000805047812 */ /* 0x000fe200078ef804 */
[----:B------:R-:W4:Y:S01]  /*63a0*/  LDCU UR59, c[0x0][0x370] ;  /* 0x00006e00ff3b77ac */ /* 0x000f220008000800 */
[----:B------:R-:W-:-:S02]  /*63b0*/  LOP3.LUT R0, R0, 0x200000, RZ, 0xc0, !PT ;  /* 0x0020000000007812 */ /* 0x000fc400078ec0ff */
[----:B------:R-:W-:Y:S01]  /*63c0*/  LOP3.LUT R52, R52, R4, RZ, 0xfc, !PT ;  /* 0x0000000434347212 */ /* 0x000fe200078efcff */
[----:B------:R-:W2:Y:S01]  /*63d0*/  LDCU UR42, c[0x0][0xc0c] ;  /* 0x00018180ff2a77ac */ /* 0x000ea20008000800 */
[----:B------:R-:W-:Y:S02]  /*63e0*/  LOP3.LUT R23, R0, 0x400000, R23, 0xf8, !PT ;  /* 0x0040000000177812 */ /* 0x000fe400078ef817 */
[----:B------:R-:W-:Y:S01]  /*63f0*/  P2R R0, PR, RZ, 0x1 ;  /* 0x00000001ff007803 */ /* 0x000fe20000000000 */
[----:B-1----:R-:W-:Y:S01]  /*6400*/  ULEA UR45, UR4, UR45, 0x18 ;  /* 0x0000002d042d7291 */ /* 0x002fe2000f8ec0ff */
[----:B------:R-:W-:Y:S01]  /*6410*/  LOP3.LUT R53, R53, 0x60, RZ, 0xc0, !PT ;  /* 0x0000006035357812 */ /* 0x000fe200078ec0ff */
[----:B------:R-:W1:Y:S02]  /*6420*/  LDCU UR38, c[0x0][0xc30] ;  /* 0x00018600ff2677ac */ /* 0x000e640008000800 */
[----:B------:R-:W-:Y:S01]  /*6430*/  UIADD3 UR4, UPT, UPT, UR45, 0x200, URZ ;  /* 0x000002002d047890 */ /* 0x000fe2000fffe0ff */
[----:B------:R-:W1:Y:S04]  /*6440*/  LDCU.64 UR56, c[0x0][0x988] ;  /* 0x00013100ff3877ac */ /* 0x000e680008000a00 */
[----:B------:R-:W4:Y:S01]  /*6450*/  LDS R2, [UR45+0x1a0] ;  /* 0x0001a02dff027984 */ /* 0x000f220008000800 */
[----:B------:R-:W-:Y:S01]  /*6460*/  IMAD.U32 R0, RZ, RZ, UR4 ;  /* 0x00000004ff007e24 */ /* 0x000fe2000f8e00ff */
[----:B------:R-:W1:Y:S01]  /*6470*/  LDCU.64 UR40, c[0x0][0xc28] ;  /* 0x00018500ff2877ac */ /* 0x000e620008000a00 */
[----:B------:R-:W1:Y:S01]  /*6480*/  LDCU.64 UR62, c[0x0][0x990] ;  /* 0x00013200ff3e77ac */ /* 0x000e620008000a00 */
[----:B------:R-:W1:Y:S01]  /*6490*/  LDCU.128 UR52, c[0x0][0xc10] ;  /* 0x00018200ff3477ac */ /* 0x000e620008000c00 */
[----:B------:R-:W1:Y:S01]  /*64a0*/  LDCU UR58, c[0x0][0x374] ;  /* 0x00006e80ff3a77ac */ /* 0x000e620008000800 */
[----:B------:R-:W-:Y:S01]  /*64b0*/  UMOV UR51, 0x1 ;  /* 0x0000000100337882 */ /* 0x000fe20000000000 */
[----:B------:R-:W-:Y:S01]  /*64c0*/  UMOV UR48, URZ ;  /* 0x000000ff00307c82 */ /* 0x000fe20008000000 */
[----:B------:R-:W-:Y:S01]  /*64d0*/  UMOV UR50, URZ ;  /* 0x000000ff00327c82 */ /* 0x000fe20008000000 */
[----:B------:R-:W-:Y:S01]  /*64e0*/  UMOV UR49, URZ ;  /* 0x000000ff00317c82 */ /* 0x000fe20008000000 */
[C---:B----4-:R-:W-:Y:S01]  /*64f0*/  VIADD R3, R2.reuse, 0x20 ;  /* 0x0000002002037836 */ /* 0x050fe20000000000 */
[----:B------:R-:W-:-:S04]  /*6500*/  LOP3.LUT R2, R2, 0xffff, RZ, 0xc0, !PT ;  /* 0x0000ffff02027812 */ /* 0x000fc800078ec0ff */
[----:B------:R-:W-:-:S05]  /*6510*/  LOP3.LUT R3, R3, 0xffff, RZ, 0xc0, !PT ;  /* 0x0000ffff03037812 */ /* 0x000fca00078ec0ff */
[----:B-123--:R4:W-:Y:S02]  /*6520*/  STL.64 [R1], R2 ;  /* 0x0000000201007387 */ /* 0x00e9e40000100a00 */
.L_x_135:
[----:B----4-:R-:W-:Y:S04]  /*6530*/  SHF.L.U32 R2, R50, 0x1f, RZ ;  /* 0x0000001f32027819 */ /* 0x010fe800000006ff */
[----:B------:R-:W1:Y:S02]  /*6540*/  SYNCS.PHASECHK.TRANS64.TRYWAIT P0, [UR45+0x150], R2 ;  /* 0x00015002ff0075a7 */ /* 0x000e64000800112d */
[----:B-1----:R-:W-:Y:S05]  /*6550*/  @!P0 BRA `(.L_x_105) ;  /* 0x0000003000cc8947 */ /* 0x002fea0003800000 */
.L_x_203:
[----:B-1----:R-:W-:Y:S01]  /*6560*/  LEA R2, R22, UR43, 0x2 ;  /* 0x0000002b16027c11 */ /* 0x002fe2000f8e10ff */
[----:B------:R-:W1:Y:S01]  /*6570*/  LDS.128 R4, [UR45+0x190] ;  /* 0x0001902dff047984 */ /* 0x000e620008000c00 */
[----:B------:R-:W-:Y:S02]  /*6580*/  UIADD3 UR4, UPT, UPT, UR45, 0x158, URZ ;  /* 0x000001582d047890 */ /* 0x000fe4000fffe0ff */
[----:B------:R-:W-:Y:S01]  /*6590*/  UISETP.GE.AND UP0, UPT, UR39, 0x1, UPT ;  /* 0x000000012700788c */ /* 0x000fe2000bf06270 */
[----:B------:R-:W-:Y:S01]  /*65a0*/  @!PT LDS RZ, [RZ] ;  /* 0x00000000fffff984 */ /* 0x000fe20000000800 */
[----:B------:R-:W-:Y:S01]  /*65b0*/  @!PT LDS RZ, [RZ] ;  /* 0x00000000fffff984 */ /* 0x000fe20000000800 */
[----:B------:R-:W-:Y:S01]  /*65c0*/  @!PT LDS RZ, [RZ] ;  /* 0x00000000fffff984 */ /* 0x000fe20000000800 */
[----:B------:R-:W-:Y:S01]  /*65d0*/  @!PT LDS RZ, [RZ] ;  /* 0x00000000fffff984 */ /* 0x000fe20000000800 */
[----:B------:R2:W-:Y:S06]  /*65e0*/  MEMBAR.ALL.CTA ;  /* 0x0000000000007992 */ /* 0x0005ec0000008000 */
[----:B--2---:R-:W2:Y:S01]  /*65f0*/  FENCE.VIEW.ASYNC.S ;  /* 0x00000000000073c6 */ /* 0x004ea20000000000 */
[----:B------:R-:W-:Y:S09]  /*6600*/  UPRMT UR4, URZ, 0x654, UR4 ;  /* 0x00000654ff047896 */ /* 0x000ff20008000004 */
[----:B--2---:R-:W-:Y:S01]  /*6610*/  SYNCS.ARRIVE.TRANS64.RED.A1T0 RZ, [UR4], RZ ;  /* 0x000000ffffff79a7 */ /* 0x004fe20008100404 */
[----:B------:R-:W5:Y:S01]  /*6620*/  LDL R2, [R2] ;  /* 0x0000000002027983 */ /* 0x000f620000100800 */
[----:B-1----:R-:W-:Y:S11]  /*6630*/  LOP3.LUT P0, RZ, R6, 0x1, RZ, 0xc0, !PT ;  /* 0x0000000106ff7812 */ /* 0x002ff6000780c0ff */
[----:B------:R-:W-:Y:S02]  /*6640*/  @!UPT UIADD3 URZ, UPT, UPT, URZ, URZ, URZ ;  /* 0x000000fffffff290 */ /* 0x000fe4000fffe0ff */
[----:B------:R-:W-:Y:S01]  /*6650*/  VOTEU.ANY UP1, P0 ;  /* 0x0000000000ff7886 */ /* 0x000fe20000020100 */
[----:B------:R-:W-:Y:S01]  /*6660*/  PLOP3.LUT P0, PT, PT, PT, UP1, 0x80, 0x8 ;  /* 0x000000000008781c */ /* 0x000fe20003f0f018 */
[----:B------:R-:W-:Y:S11]  /*6670*/  UP2UR UR60, UPR, URZ, 0x2 ;  /* 0x00000002ff3c7883 */ /* 0x000ff60008000000 */
[----:B------:R-:W-:Y:S01]  /*6680*/  @!UPT UIADD3 URZ, UPT, UPT, URZ, URZ, URZ ;  /* 0x000000fffffff290 */ /* 0x000fe2000fffe0ff */
[----:B------:R-:W-:Y:S02]  /*6690*/  @P0 MOV R3, R4 ;  /* 0x0000000400030202 */ /* 0x000fe40000000f00 */
[----:B------:R-:W-:Y:S02]  /*66a0*/  @P0 LOP3.LUT R0, R5, 0xffff, RZ, 0xc0, !PT ;  /* 0x0000ffff05000812 */ /* 0x000fe400078ec0ff */
[----:B------:R-:W-:Y:S02]  /*66b0*/  @P0 R2UR UR5, R3 ;  /* 0x00000000030502ca */ /* 0x000fe400000e0000 */
[----:B------:R-:W-:Y:S11]  /*66c0*/  @P0 R2UR UR4, R0 ;  /* 0x00000000000402ca */ /* 0x000ff600000e0000 */
[----:B------:R-:W-:Y:S02]  /*66d0*/  @UP1 UMOV UR37, UR5 ;  /* 0x0000000500251c82 */ /* 0x000fe40008000000 */
[----:B------:R-:W-:Y:S01]  /*66e0*/  @UP1 UMOV UR36, UR4 ;  /* 0x0000000400241c82 */ /* 0x000fe20008000000 */
[----:B------:R-:W-:Y:S05]  /*66f0*/  BRA.U !UP0, `(.L_x_106) ;  /* 0x0000000108cc7547 */ /* 0x000fea000b800000 */
[----:B------:R-:W1:Y:S01]  /*6700*/  LDCU UR9, c[0x0][0xc20] ;  /* 0x00018400ff0977ac */ /* 0x000e620008000800 */
[----:B------:R-:W-:Y:S02]  /*6710*/  UIMAD.WIDE.U32 UR4, UR58, UR55, URZ ;  /* 0x000000373a0472a5 */ /* 0x000fe4000f8e00ff */
[----:B------:R-:W-:Y:S02]  /*6720*/  UIMAD.WIDE.U32 UR6, UR59, UR52, URZ ;  /* 0x000000343b0672a5 */ /* 0x000fe4000f8e00ff */
[----:B------:R-:W-:Y:S02]  /*6730*/  UIMAD.WIDE.U32 UR10, UR36, UR55, URZ ;  /* 0x00000037240a72a5 */ /* 0x000fe4000f8e00ff */
[----:B------:R-:W-:Y:S02]  /*6740*/  UISETP.NE.AND UP0, UPT, UR54, 0x1, UPT ;  /* 0x000000013600788c */ /* 0x000fe4000bf05270 */
[----:B------:R-:W-:Y:S02]  /*6750*/  UISETP.NE.AND UP1, UPT, UR42, 0x1, UPT ;  /* 0x000000012a00788c */ /* 0x000fe4000bf25270 */
[----:B------:R-:W-:Y:S02]  /*6760*/  UISETP.NE.AND UP2, UPT, UR39, 0x1, UPT ;  /* 0x000000012700788c */ /* 0x000fe4000bf45270 */
[----:B------:R-:W-:Y:S01]  /*6770*/  UIMAD.WIDE.U32 UR12, UR37, UR52, URZ ;  /* 0x00000034250c72a5 */ /* 0x000fe2000f8e00ff */
[----:B------:R-:W-:Y:S01]  /*6780*/  UMOV UR4, UR5 ;  /* 0x0000000500047c82 */ /* 0x000fe20008000000 */
[----:B------:R-:W-:Y:S01]  /*6790*/  UMOV UR6, UR11 ;  /* 0x0000000b00067c82 */ /* 0x000fe20008000000 */
[----:B-1----:R-:W-:Y:S03]  /*67a0*/  USHF.R.U32.HI UR8, URZ, UR9, UR4 ;  /* 0x00000009ff087299 */ /* 0x002fe60008011604 */
[----:B------:R-:W-:Y:S02]  /*67b0*/  UMOV UR4, UR7 ;  /* 0x0000000700047c82 */ /* 0x000fe40008000000 */
[----:B------:R-:W-:Y:S02]  /*67c0*/  USHF.R.U32.HI UR5, URZ, UR53, UR4 ;  /* 0x00000035ff057299 */ /* 0x000fe40008011604 */
[----:B------:R-:W-:Y:S02]  /*67d0*/  USEL UR4, UR58, UR8, !UP0 ;  /* 0x000000083a047287 */ /* 0x000fe4000c000000 */
[----:B------:R-:W-:Y:S02]  /*67e0*/  USHF.R.U32.HI UR8, URZ, UR9, UR6 ;  /* 0x00000009ff087299 */ /* 0x000fe40008011606 */
[----:B------:R-:W-:Y:S02]  /*67f0*/  UIMAD.WIDE.U32 UR6, UR4, UR40, URZ ;  /* 0x00000028040672a5 */ /* 0x000fe4000f8e00ff */
[----:B------:R-:W-:Y:S02]  /*6800*/  USEL UR9, UR59, UR5, !UP1 ;  /* 0x000000053b097287 */ /* 0x000fe4000c800000 */
[----:B------:R-:W-:Y:S02]  /*6810*/  USEL UR8, UR36, UR8, !UP0 ;  /* 0x0000000824087287 */ /* 0x000fe4000c000000 */
[----:B------:R-:W-:Y:S01]  /*6820*/  UIMAD.WIDE.U32 UR10, UR9, UR40, URZ ;  /* 0x00000028090a72a5 */ /* 0x000fe2000f8e00ff */
[----:B------:R-:W-:Y:S01]  /*6830*/  UMOV UR6, UR7 ;  /* 0x0000000700067c82 */ /* 0x000fe20008000000 */
[----:B------:R-:W-:Y:S01]  /*6840*/  UMOV UR5, UR13 ;  /* 0x0000000d00057c82 */ /* 0x000fe20008000000 */
[----:B------:R-:W-:Y:S02]  /*6850*/  @UP2 USHF.R.U32.HI UR4, URZ, UR41, UR6 ;  /* 0x00000029ff042299 */ /* 0x000fe40008011606 */
[----:B------:R-:W-:Y:S02]  /*6860*/  USHF.R.U32.HI UR5, URZ, UR53, UR5 ;  /* 0x00000035ff057299 */ /* 0x000fe40008011605 */
[----:B------:R-:W-:Y:S02]  /*6870*/  UIMAD UR4, UR39, UR4, URZ ;  /* 0x00000004270472a4 */ /* 0x000fe4000f8e02ff */
[----:B------:R-:W-:Y:S02]  /*6880*/  USEL UR5, UR37, UR5, !UP1 ;  /* 0x0000000525057287 */ /* 0x000fe4000c800000 */
[----:B------:R-:W-:Y:S01]  /*6890*/  UISETP.GE.AND UP0, UPT, UR8, UR4, UPT ;  /* 0x000000040800728c */ /* 0x000fe2000bf06270 */
[----:B------:R-:W-:Y:S01]  /*68a0*/  UMOV UR6, UR11 ;  /* 0x0000000b00067c82 */ /* 0x000fe20008000000 */
[----:B------:R-:W-:Y:S02]  /*68b0*/  UIMAD.WIDE.U32 UR10, UR8, UR40, URZ ;  /* 0x00000028080a72a5 */ /* 0x000fe4000f8e00ff */
[----:B------:R-:W-:Y:S04]  /*68c0*/  @UP2 USHF.R.U32.HI UR9, URZ, UR41, UR6 ;  /* 0x00000029ff092299 */ /* 0x000fe80008011606 */
[----:B------:R-:W-:Y:S01]  /*68d0*/  UIMAD UR6, UR39, UR9, URZ ;  /* 0x00000009270672a4 */ /* 0x000fe2000f8e02ff */
[----:B------:R-:W-:Y:S03]  /*68e0*/  UMOV UR4, UR11 ;  /* 0x0000000b00047c82 */ /* 0x000fe60008000000 */
[----:B------:R-:W-:Y:S02]  /*68f0*/  UISETP.GE.OR UP0, UPT, UR5, UR6, UP0 ;  /* 0x000000060500728c */ /* 0x000fe40008706670 */
[----:B------:R-:W-:Y:S02]  /*6900*/  USHF.R.U32.HI UR4, URZ, UR41, UR4 ;  /* 0x00000029ff047299 */ /* 0x000fe40008011604 */
[----:B------:R-:W-:Y:S02]  /*6910*/  UIMAD.WIDE.U32 UR6, UR5, UR40, URZ ;  /* 0x00000028050672a5 */ /* 0x000fe4000f8e00ff */
[----:B------:R-:W-:Y:S02]  /*6920*/  USEL UR11, UR8, UR4, !UP2 ;  /* 0x00000004080b7287 */ /* 0x000fe4000d000000 */
[----:B------:R-:W-:Y:S02]  /*6930*/  UIADD3 UR6, UPT, UPT, -UR5, URZ, URZ ;  /* 0x000000ff05067290 */ /* 0x000fe4000fffe1ff */
[----:B------:R-:W-:Y:S02]  /*6940*/  UIADD3 UR10, UPT, UPT, -UR11, URZ, URZ ;  /* 0x000000ff0b0a7290 */ /* 0x000fe4000fffe1ff */
[----:B------:R-:W-:Y:S02]  /*6950*/  UIMAD UR6, UR42, UR6, UR37 ;  /* 0x000000062a0672a4 */ /* 0x000fe4000f8e0225 */
[----:B------:R-:W-:Y:S01]  /*6960*/  UIMAD UR10, UR39, UR10, UR8 ;  /* 0x0000000a270a72a4 */ /* 0x000fe2000f8e0208 */
[----:B------:R-:W-:Y:S01]  /*6970*/  @!UP0 UMOV UR4, UR7 ;  /* 0x0000000700048c82 */ /* 0x000fe20008000000 */
[----:B------:R-:W-:Y:S02]  /*6980*/  UIADD3 UR7, UPT, UPT, -UR8, URZ, URZ ;  /* 0x000000ff08077290 */ /* 0x000fe4000fffe1ff */
[----:B------:R-:W-:Y:S04]  /*6990*/  @!UP0 USHF.R.U32.HI UR4, URZ, UR41, UR4 ;  /* 0x00000029ff048299 */ /* 0x000fe80008011604 */
[----:B------:R-:W-:Y:S04]  /*69a0*/  @!UP0 USEL UR4, UR5, UR4, !UP2 ;  /* 0x0000000405048287 */ /* 0x000fe8000d000000 */
[----:B------:R-:W-:Y:S02]  /*69b0*/  @!UP0 UIMAD UR9, UR9, UR10, UR4 ;  /* 0x0000000a090982a4 */ /* 0x000fe4000f8e0204 */
[----:B------:R-:W-:Y:S02]  /*69c0*/  @!UP0 UIADD3 UR10, UPT, UPT, UR11, -UR4, URZ ;  /* 0x800000040b0a8290 */ /* 0x000fe4000fffe0ff */
[----:B------:R-:W-:Y:S02]  /*69d0*/  UIMAD UR4, UR54, UR7, UR36 ;  /* 0x00000007360472a4 */ /* 0x000fe4000f8e0224 */
[----:B------:R-:W-:Y:S03]  /*69e0*/  @!UP0 UIMAD UR8, UR10, UR39, UR5 ;  /* 0x000000270a0882a4 */ /* 0x000fe6000f8e0205 */
[----:B------:R-:W-:Y:S02]  /*69f0*/  @!UP0 UMOV UR5, UR9 ;  /* 0x0000000900058c82 */ /* 0x000fe40008000000 */
[----:B------:R-:W-:Y:S02]  /*6a00*/  UIMAD UR37, UR5, UR42, UR6 ;  /* 0x0000002a052572a4 */ /* 0x000fe4000f8e0206 */
[----:B------:R-:W-:Y:S11]  /*6a10*/  UIMAD UR36, UR8, UR54, UR4 ;  /* 0x00000036082472a4 */ /* 0x000ff6000f8e0204 */
[----:B------:R-:W-:Y:S01]  /*6a20*/  @!UPT UIADD3 URZ, UPT, UPT, URZ, URZ, URZ ;  /* 0x000000fffffff290 */ /* 0x000fe2000fffe0ff */
.L_x_106:
[----:B------:R-:W-:Y:S01]  /*6a30*/  UISETP.NE.AND UP0, UPT, UR38, 0x1, UPT ;  /* 0x000000012600788c */ /* 0x000fe2000bf05270 */
[----:B------:R-:W-:Y:S01]  /*6a40*/  @P0 SHF.R.U32.HI R4, RZ, 0x10, R5 ;  /* 0x00000010ff040819 */ /* 0x000fe20000011605 */
[----:B------:R-:W-:Y:S02]  /*6a50*/  UIADD3 UR11, UPT, UPT, UR45, 0x200, URZ ;  /* 0x000002002d0b7890 */ /* 0x000fe4000fffe0ff */
[----:B------:R-:W-:Y:S01]  /*6a60*/  USHF.L.U32 UR47, UR19, 0x6, URZ ;  /* 0x00000006132f7899 */ /* 0x000fe200080006ff */
[----:B------:R-:W-:Y:S06]  /*6a70*/  @P0 R2UR UR61, R4 ;  /* 0x00000000043d02ca */ /* 0x000fec00000e0000 */
[----:B------:R-:W1:Y:S01]  /*6a80*/  @!UP0 LDCU.128 UR12, c[0x0][0xc10] ;  /* 0x00018200ff0c87ac */ /* 0x000e620008000c00 */
[----:B------:R-:W2:Y:S01]  /*6a90*/  @!UP0 LDCU UR5, c[0x0][0xc0c] ;  /* 0x00018180ff0587ac */ /* 0x000ea20008000800 */
[----:B------:R-:W3:Y:S01]  /*6aa0*/  @!UP0 LDCU UR10, c[0x0][0xc20] ;  /* 0x00018400ff0a87ac */ /* 0x000ee20008000800 */
[----:B-1----:R-:W-:Y:S02]  /*6ab0*/  UIMAD.WIDE.U32 UR8, UR37, UR12, URZ ;  /* 0x0000000c250872a5 */ /* 0x002fe4000f8e00ff */
[----:B------:R-:W-:Y:S02]  /*6ac0*/  UIMAD.WIDE.U32 UR6, UR36, UR15, URZ ;  /* 0x0000000f240672a5 */ /* 0x000fe4000f8e00ff */
[----:B------:R-:W-:Y:S03]  /*6ad0*/  @!UP0 UISETP.NE.AND UP1, UPT, UR14, 0x1, UPT ;  /* 0x000000010e00888c */ /* 0x000fe6000bf25270 */
[----:B------:R-:W-:Y:S01]  /*6ae0*/  @!UP0 UMOV UR4, UR9 ;  /* 0x0000000900048c82 */ /* 0x000fe20008000000 */
[----:B--2---:R-:W-:Y:S02]  /*6af0*/  @!UP0 UISETP.NE.AND UP2, UPT, UR5, 0x1, UPT ;  /* 0x000000010500888c */ /* 0x004fe4000bf45270 */
[----:B------:R-:W-:Y:S01]  /*6b00*/  @!UP0 USHF.R.U32.HI UR4, URZ, UR13, UR4 ;  /* 0x0000000dff048299 */ /* 0x000fe20008011604 */
[----:B------:R-:W-:Y:S02]  /*6b10*/  @!UP0 UMOV UR6, UR7 ;  /* 0x0000000700068c82 */ /* 0x000fe40008000000 */
[----:B---3--:R-:W-:Y:S02]  /*6b20*/  @!UP0 USHF.R.U32.HI UR6, URZ, UR10, UR6 ;  /* 0x0000000aff068299 */ /* 0x008fe40008011606 */
[----:B------:R-:W-:Y:S02]  /*6b30*/  @!UP0 USEL UR7, UR37, UR4, !UP2 ;  /* 0x0000000425078287 */ /* 0x000fe4000d000000 */
[----:B------:R-:W-:Y:S04]  /*6b40*/  @!UP0 USEL UR6, UR36, UR6, !UP1 ;  /* 0x0000000624068287 */ /* 0x000fe8000c800000 */
[----:B------:R-:W-:Y:S02]  /*6b50*/  @!UP0 UIADD3 UR4, UPT, UPT, -UR7, UR6, URZ ;  /* 0x0000000607048290 */ /* 0x000fe4000fffe1ff */
[----:B------:R-:W-:Y:S02]  /*6b60*/  @!UP0 UIADD3 UR6, UPT, UPT, UR7, -UR6, URZ ;  /* 0x8000000607068290 */ /* 0x000fe4000fffe0ff */
[----:B------:R-:W-:Y:S02]  /*6b70*/  @!UP0 UIMAD UR37, UR4, UR5, UR37 ;  /* 0x00000005042582a4 */ /* 0x000fe4000f8e0225 */
[----:B------:R-:W-:Y:S02]  /*6b80*/  @!UP0 UIMAD UR36, UR6, UR14, UR36 ;  /* 0x0000000e062482a4 */ /* 0x000fe4000f8e0224 */
[----:B------:R-:W-:Y:S09]  /*6b90*/  ULOP3.LUT UP0, URZ, UR11, 0x90, URZ, 0xc0, !UPT ;  /* 0x000000900bff7892 */ /* 0x000ff2000f80c0ff */
[----:B------:R-:W-:Y:S05]  /*6ba0*/  BRA.U !UP0, `(.L_x_107) ;  /* 0x00000001087c7547 */ /* 0x000fea000b800000 */
[----:B------:R-:W1:Y:S01]  /*6bb0*/  LDCU.64 UR8, c[0x4][0x80] ;  /* 0x01001000ff0877ac */ /* 0x000e620008000a00 */
[----:B------:R-:W-:Y:S01]  /*6bc0*/  MOV R16, 0x0 ;  /* 0x0000000000107802 */ /* 0x000fe20000000f00 */
[----:B------:R-:W-:Y:S02]  /*6bd0*/  HFMA2 R12, -RZ, RZ, 0, 5.9604644775390625e-08 ;  /* 0x00000001ff0c7431 */ /* 0x000fe400000001ff */
[----:B------:R-:W-:Y:S01]  /*6be0*/  IMAD.MOV.U32 R8, RZ, RZ, 0x70 ;  /* 0x00000070ff087424 */ /* 0x000fe200078e00ff */
[----:B------:R2:W3:Y:S01]  /*6bf0*/  LDC.64 R14, c[0x4][R16] ;  /* 0x01000000100e7b82 */ /* 0x0004e20000000a00 */
[----:B------:R-:W4:Y:S01]  /*6c00*/  LDCU.64 UR6, c[0x4][0x88] ;  /* 0x01001100ff0677ac */ /* 0x000f220008000a00 */
[----:B------:R-:W-:Y:S01]  /*6c10*/  IMAD.MOV.U32 R13, RZ, RZ, RZ ;  /* 0x000000ffff0d7224 */ /* 0x000fe200078e00ff */
[----:B------:R-:W2:Y:S01]  /*6c20*/  LDCU.64 UR4, c[0x4][0x8] ;  /* 0x01000100ff0477ac */ /* 0x000ea20008000a00 */
[----:B-1----:R-:W-:Y:S01]  /*6c30*/  MOV R5, UR9 ;  /* 0x0000000900057c02 */ /* 0x002fe20008000f00 */
[----:B------:R-:W-:Y:S01]  /*6c40*/  IMAD.U32 R4, RZ, RZ, UR8 ;  /* 0x00000008ff047e24 */ /* 0x000fe2000f8e00ff */
[----:B----4-:R-:W-:Y:S01]  /*6c50*/  MOV R7, UR7 ;  /* 0x0000000700077c02 */ /* 0x010fe20008000f00 */
[----:B------:R-:W-:Y:S01]  /*6c60*/  IMAD.U32 R6, RZ, RZ, UR6 ;  /* 0x00000006ff067e24 */ /* 0x000fe2000f8e00ff */
[----:B--2---:R-:W-:Y:S01]  /*6c70*/  MOV R11, UR5 ;  /* 0x00000005000b7c02 */ /* 0x004fe20008000f00 */
[----:B------:R-:W-:Y:S02]  /*6c80*/  IMAD.U32 R10, RZ, RZ, UR4 ;  /* 0x00000004ff0a7e24 */ /* 0x000fe4000f8e00ff */
[----:B------:R-:W-:Y:S07]  /*6c90*/  LEPC R20, `(.L_x_108) ;  /* 0x000000001014794e */ /* 0x000fee0000000000 */
[----:B---3-5:R-:W-:Y:S05]  /*6ca0*/  CALL.ABS.NOINC R14 ;  /* 0x000000000e007343 */ /* 0x028fea0003c00000 */
.L_x_108:
[----:B------:R-:W1:Y:S01]  /*6cb0*/  LDCU.64 UR8, c[0x4][0x80] ;  /* 0x01001000ff0877ac */ /* 0x000e620008000a00 */
[----:B------:R-:W2:Y:S01]  /*6cc0*/  LDC.64 R16, c[0x4][R16] ;  /* 0x0100000010107b82 */ /* 0x000ea20000000a00 */
[----:B------:R-:W-:Y:S02]  /*6cd0*/  HFMA2 R12, -RZ, RZ, 0, 5.9604644775390625e-08 ;  /* 0x00000001ff0c7431 */ /* 0x000fe400000001ff */
[----:B------:R-:W-:Y:S02]  /*6ce0*/  IMAD.MOV.U32 R8, RZ, RZ, 0x70 ;  /* 0x00000070ff087424 */ /* 0x000fe400078e00ff */
[----:B------:R-:W-:Y:S01]  /*6cf0*/  IMAD.MOV.U32 R13, RZ, RZ, RZ ;  /* 0x000000ffff0d7224 */ /* 0x000fe200078e00ff */
[----:B------:R-:W3:Y:S01]  /*6d00*/  LDCU.64 UR6, c[0x4][0x88] ;  /* 0x01001100ff0677ac */ /* 0x000ee20008000a00 */
[----:B------:R-:W4:Y:S01]  /*6d10*/  LDCU.64 UR4, c[0x4][0x8] ;  /* 0x01000100ff0477ac */ /* 0x000f220008000a00 */
[----:B-1----:R-:W-:Y:S02]  /*6d20*/  MOV R4, UR8 ;  /* 0x0000000800047c02 */ /* 0x002fe40008000f00 */
[----:B------:R-:W-:Y:S02]  /*6d30*/  MOV R5, UR9 ;  /* 0x0000000900057c02 */ /* 0x000fe40008000f00 */
[----:B---3--:R-:W-:Y:S01]  /*6d40*/  MOV R7, UR7 ;  /* 0x0000000700077c02 */ /* 0x008fe20008000f00 */
[----:B------:R-:W-:Y:S01]  /*6d50*/  IMAD.U32 R6, RZ, RZ, UR6 ;  /* 0x00000006ff067e24 */ /* 0x000fe2000f8e00ff */
[----:B----4-:R-:W-:Y:S01]  /*6d60*/  MOV R11, UR5 ;  /* 0x00000005000b7c02 */ /* 0x010fe20008000f00 */
[----:B------:R-:W-:Y:S02]  /*6d70*/  IMAD.U32 R10, RZ, RZ, UR4 ;  /* 0x00000004ff0a7e24 */ /* 0x000fe4000f8e00ff */
[----:B------:R-:W-:Y:S07]  /*6d80*/  LEPC R20, `(.L_x_107) ;  /* 0x000000001014794e */ /* 0x000fee0000000000 */
[----:B--2---:R-:W-:Y:S05]  /*6d90*/  CALL.ABS.NOINC R16 ;  /* 0x0000000010007343 */ /* 0x004fea0003c00000 */
.L_x_107:
[----:B------:R-:W-:Y:S01]  /*6da0*/  R2UR UR4, R49 ;  /* 0x00000000310472ca */ /* 0x000fe200000e0000 */
[----:B------:R-:W-:Y:S01]  /*6db0*/  UISETP.NE.U32.AND UP0, UPT, UR62, URZ, UPT ;  /* 0x000000ff3e00728c */ /* 0x000fe2000bf05070 */
[----:B------:R-:W-:Y:S02]  /*6dc0*/  ISETP.NE.U32.AND P4, PT, R42, RZ, PT ;  /* 0x000000ff2a00720c */ /* 0x000fe40003f85070 */
[----:B------:R-:W-:Y:S01]  /*6dd0*/  ISETP.NE.U32.AND P2, PT, RZ, UR56, PT ;  /* 0x00000038ff007c0c */ /* 0x000fe2000bf45070 */
[----:B------:R-:W-:Y:S01]  /*6de0*/  UISETP.NE.AND.EX UP1, UPT, UR63, URZ, UPT, UP0 ;  /* 0x000000ff3f00728c */ /* 0x000fe2000bf25300 */
[----:B------:R-:W-:Y:S01]  /*6df0*/  ISETP.NE.AND.EX P4, PT, R43, RZ, PT, P4 ;  /* 0x000000ff2b00720c */ /* 0x000fe20003f85340 */
[----:B------:R-:W-:Y:S01]  /*6e00*/  UPLOP3.LUT UP0, UPT, UPT, UPT, UPT, 0x40, 0x4 ;  /* 0x000000000004789c */ /* 0x000fe20003f0e870 */
[----:B------:R-:W-:Y:S05]  /*6e10*/  ISETP.NE.AND.EX P2, PT, RZ, UR57, PT, P2 ;  /* 0x00000039ff007c0c */ /* 0x000fea000bf45320 */
[----:B------:R-:W-:Y:S06]  /*6e20*/  UISETP.NE.AND UP2, UPT, UR4, URZ, UPT ;  /* 0x000000ff0400728c */ /* 0x000fec000bf45270 */
[----:B------:R-:W-:Y:S05]  /*6e30*/  PLOP3.LUT P1, PT, PT, PT, UP2, 0x80, 0x8 ;  /* 0x000000000008781c */ /* 0x000fea0003f2f028 */
[----:B------:R-:W-:Y:S06]  /*6e40*/  @UP2 UPLOP3.LUT UP0, UPT, UPT, UPT, UP1, 0x80, 0x8 ;  /* 0x000000000008289c */ /* 0x000fec0003f0f010 */
[----:B------:R-:W-:Y:S01]  /*6e50*/  PLOP3.LUT P0, PT, PT, PT, UP0, 0x80, 0x8 ;  /* 0x000000000008781c */ /* 0x000fe20003f0f008 */
[----:B------:R-:W-:Y:S01]  /*6e60*/  @!UPT UIADD3 URZ, UPT, UPT, URZ, URZ, URZ ;  /* 0x000000fffffff290 */ /* 0x000fe2000fffe0ff */
[----:B------:R-:W-:Y:S11]  /*6e70*/  BRA.U !UP1, `(.L_x_109) ;  /* 0x00000001093c7547 */ /* 0x000ff6000b800000 */
[----:B------:R-:W-:Y:S01]  /*6e80*/  UISETP.NE.U32.AND UP0, UPT, UR56, URZ, UPT ;  /* 0x000000ff3800728c */ /* 0x000fe2000bf05070 */
[----:B------:R-:W-:Y:S01]  /*6e90*/  HFMA2 R0, -RZ, RZ, 0, 5.9604644775390625e-08 ;  /* 0x00000001ff007431 */ /* 0x000fe200000001ff */
[----:B------:R-:W1:Y:S01]  /*6ea0*/  LDCU.64 UR8, c[0x0][0x358] ;  /* 0x00006b00ff0877ac */ /* 0x000e620008000a00 */
[----:B------:R-:W-:Y:S01]  /*6eb0*/  IMAD.MOV.U32 R45, RZ, RZ, 0x1 ;  /* 0x00000001ff2d7424 */ /* 0x000fe200078e00ff */
[----:B------:R-:W-:Y:S06]  /*6ec0*/  UISETP.NE.AND.EX UP0, UPT, UR57, URZ, UPT, UP0 ;  /* 0x000000ff3900728c */ /* 0x000fec000bf05300 */
[----:B------:R-:W-:Y:S05]  /*6ed0*/  PLOP3.LUT P3, PT, PT, PT, UP0, 0x80, 0x8 ;  /* 0x000000000008781c */ /* 0x000fea0003f6f008 */
[----:B------:R-:W2:Y:S01]  /*6ee0*/  @UP0 LDCU.64 UR4, c[0x0][0x988] ;  /* 0x00013100ff0407ac */ /* 0x000ea20008000a00 */
[----:B------:R-:W-:Y:S07]  /*6ef0*/  @UP0 UIMAD UR6, UR46, UR62, URZ ;  /* 0x0000003e2e0602a4 */ /* 0x000fee000f8e02ff */
[----:B------:R-:W-:Y:S01]  /*6f00*/  @!P3 PRMT R45, R0, 0x7610, R45 ;  /* 0x00007610002db816 */ /* 0x000fe2000000002d */
[----:B--2---:R-:W-:Y:S06]  /*6f10*/  @UP0 UIMAD.WIDE UR4, UR6, 0x4, UR4 ;  /* 0x00000004060408a5 */ /* 0x004fec000f8e0204 */
[----:B-----5:R-:W-:Y:S01]  /*6f20*/  IMAD.U32 R26, RZ, RZ, UR4 ;  /* 0x00000004ff1a7e24 */ /* 0x020fe2000f8e00ff */
[----:B------:R-:W-:Y:S04]  /*6f30*/  MOV R27, UR5 ;  /* 0x00000005001b7c02 */ /* 0x000fe80008000f00 */
[----:B------:R-:W2:Y:S01]  /*6f40*/  @!UP0 LDCU UR4, c[0x0][0x980] ;  /* 0x00013000ff0487ac */ /* 0x000ea20008000800 */
[----:B-1----:R1:W5:Y:S02]  /*6f50*/  @P3 LDG.E R26, desc[UR8][R26.64] ;  /* 0x000000081a1a3981 */ /* 0x002364000c1e1900 */
[----:B-12---:R-:W-:Y:S02]  /*6f60*/  @!P3 IMAD.U32 R26, RZ, RZ, UR4 ;  /* 0x00000004ff1abe24 */ /* 0x006fe4000f8e00ff */
.L_x_109:
[----:B------:R-:W-:Y:S05]  /*6f70*/  @!P4 BRA `(.L_x_110) ;  /* 0x000000000024c947 */ /* 0x000fea0003800000 */
[----:B------:R-:W-:Y:S01]  /*6f80*/  ISETP.NE.U32.AND P3, PT, R40, RZ, PT ;  /* 0x000000ff2800720c */ /* 0x000fe20003f65070 */
[----:B------:R-:W1:Y:S03]  /*6f90*/  LDCU.64 UR4, c[0x0][0x358] ;  /* 0x00006b00ff0477ac */ /* 0x000e660008000a00 */
[----:B------:R-:W-:Y:S11]  /*6fa0*/  ISETP.NE.AND.EX P3, PT, R41, RZ, PT, P3 ;  /* 0x000000ff2900720c */ /* 0x000ff60003f65330 */
[----:B------:R-:W-:Y:S02]  /*6fb0*/  @!UPT UIADD3 URZ, UPT, UPT, URZ, URZ, URZ ;  /* 0x000000fffffff290 */ /* 0x000fe4000fffe0ff */
[----:B------:R-:W2:Y:S01]  /*6fc0*/  @P3 LDC.64 R4, c[0x0][0x9a8] ;  /* 0x00026a00ff043b82 */ /* 0x000ea20000000a00 */
[----:B------:R-:W-:Y:S04]  /*6fd0*/  @P3 IMAD R0, R42, UR46, RZ ;  /* 0x0000002e2a003c24 */ /* 0x000fe8000f8e02ff */
[----:B--2---:R-:W-:Y:S05]  /*6fe0*/  @P3 IMAD.WIDE R4, R0, 0x4, R4 ;  /* 0x0000000400043825 */ /* 0x004fea00078e0204 */
[----:B-1---5:R1:W5:Y:S02]  /*6ff0*/  @P3 LDG.E R24, desc[UR4][R4.64] ;  /* 0x0000000404183981 */ /* 0x022364000c1e1900 */
[----:B-1----:R-:W2:Y:S02]  /*7000*/  @!P3 LDC R24, c[0x0][0x9a0] ;  /* 0x00026800ff18bb82 */ /* 0x002ea40000000800 */
.L_x_110:
[----:B------:R-:W-:Y:S01]  /*7010*/  ULOP3.LUT UR4, UR51, 0x1, URZ, 0x3c, !UPT ;  /* 0x0000000133047892 */ /* 0x000fe2000f8e3cff */
[----:B-----5:R-:W-:Y:S01]  /*7020*/  FSETP.NEU.AND P3, PT, R26, RZ, PT ;  /* 0x000000ff1a00720b */ /* 0x020fe20003f6d000 */
[----:B------:R-:W1:Y:S01]  /*7030*/  LDCU.128 UR8, c[0x0][0xb80] ;  /* 0x00017000ff0877ac */ /* 0x000e620008000c00 */
[----:B------:R-:W-:Y:S01]  /*7040*/  SEL R4, RZ, 0xffffffff, P2 ;  /* 0xffffffffff047807 */ /* 0x000fe20001000000 */
[----:B------:R-:W-:Y:S01]  /*7050*/  IMAD.U32 R63, RZ, RZ, UR48 ;  /* 0x00000030ff3f7e24 */ /* 0x000fe2000f8e00ff */
[----:B------:R-:W-:Y:S01]  /*7060*/  @P1 LOP3.LUT P2, RZ, R45, 0xff, RZ, 0xc0, !PT ;  /* 0x000000ff2dff1812 */ /* 0x000fe2000784c0ff */
[----:B------:R-:W-:Y:S01]  /*7070*/  IMAD.U32 R27, RZ, RZ, UR4 ;  /* 0x00000004ff1b7e24 */ /* 0x000fe2000f8e00ff */
[----:B------:R-:W-:Y:S01]  /*7080*/  @P1 SEL R0, RZ, 0xffffffff, P3 ;  /* 0xffffffffff001807 */ /* 0x000fe20001800000 */
[----:B------:R-:W-:Y:S01]  /*7090*/  IMAD.SHL.U32 R65, R52, 0x2, RZ ;  /* 0x0000000234417824 */ /* 0x000fe200078e00ff */
[----:B------:R-:W-:Y:S01]  /*70a0*/  LEA R58, R22, UR45, 0x3 ;  /* 0x0000002d163a7c11 */ /* 0x000fe2000f8e18ff */
[----:B------:R-:W3:Y:S01]  /*70b0*/  LDCU.128 UR16, c[0x0][0xb90] ;  /* 0x00017200ff1077ac */ /* 0x000ee20008000c00 */
[----:B------:R-:W-:Y:S01]  /*70c0*/  @P0 SEL R0, R4, R0, !P2 ;  /* 0x0000000004000207 */ /* 0x000fe20005000000 */
[----:B------:R-:W-:Y:S01]  /*70d0*/  IMAD.SHL.U32 R63, R63, 0x1000, RZ ;  /* 0x000010003f3f7824 */ /* 0x000fe200078e00ff */
[----:B------:R-:W-:Y:S01]  /*70e0*/  PLOP3.LUT P2, PT, PT, PT, UP1, 0x80, 0x8 ;  /* 0x000000000008781c */ /* 0x000fe20003f4f018 */
[----:B------:R-:W-:Y:S01]  /*70f0*/  BSSY B1, `(.L_x_111) ;  /* 0x000004f000017945 */ /* 0x000fe20003800000 */
[----:B------:R-:W-:Y:S01]  /*7100*/  @P1 LOP3.LUT R0, R0, 0x1, RZ, 0xc0, !PT ;  /* 0x0000000100001812 */ /* 0x000fe200078ec0ff */
[----:B------:R-:W-:Y:S01]  /*7110*/  IMAD.MOV.U32 R66, RZ, RZ, 0x1 ;  /* 0x00000001ff427424 */ /* 0x000fe200078e00ff */
[----:B------:R-:W-:Y:S01]  /*7120*/  LOP3.LUT P4, R59, R45, 0xff, RZ, 0xc0, !PT ;  /* 0x000000ff2d3b7812 */ /* 0x000fe2000788c0ff */
[----:B------:R-:W-:Y:S01]  /*7130*/  USHF.L.U32 UR12, UR44, 0x6, URZ ;  /* 0x000000062c0c7899 */ /* 0x000fe200080006ff */
[----:B------:R-:W-:Y:S01]  /*7140*/  ISETP.NE.U32.OR P6, PT, R0, 0x1, !P1 ;  /* 0x000000010000780c */ /* 0x000fe20004fc5470 */
[----:B------:R-:W-:Y:S01]  /*7150*/  IMAD.U32 R0, RZ, RZ, UR48 ;  /* 0x00000030ff007e24 */ /* 0x000fe2000f8e00ff */
[----:B------:R-:W4:Y:S01]  /*7160*/  LDCU UR13, c[0x0][0xba0] ;  /* 0x00017400ff0d77ac */ /* 0x000f220008000800 */
[----:B------:R-:W-:Y:S01]  /*7170*/  SEL R5, RZ, 0xffffffff, P3 ;  /* 0xffffffffff057807 */ /* 0x000fe20001800000 */
[----:B------:R-:W-:Y:S01]  /*7180*/  IMAD.IADD R25, R23, 0x1, R2 ;  /* 0x0000000117197824 */ /* 0x000fe200078e0202 */
[----:B------:R-:W-:Y:S01]  /*7190*/  P2R R60, PR, RZ, 0x40 ;  /* 0x00000040ff3c7803 */ /* 0x000fe20000000000 */
[----:B------:R-:W-:Y:S01]  /*71a0*/  IMAD.U32 R57, RZ, RZ, UR12 ;  /* 0x0000000cff397e24 */ /* 0x000fe2000f8e00ff */
[----:B------:R-:W-:Y:S01]  /*71b0*/  LEA R0, R0, UR45, 0x3 ;  /* 0x0000002d00007c11 */ /* 0x000fe2000f8e18ff */
[----:B------:R-:W-:Y:S01]  /*71c0*/  IMAD.U32 R64, RZ, RZ, UR48 ;  /* 0x00000030ff407e24 */ /* 0x000fe2000f8e00ff */
[----:B------:R-:W-:Y:S02]  /*71d0*/  @P2 SEL R5, R4, R5, !P4 ;  /* 0x0000000504052207 */ /* 0x000fe40006000000 */
[----:B------:R-:W-:Y:S02]  /*71e0*/  CS2R R38, SRZ ;  /* 0x0000000000267805 */ /* 0x000fe4000001ff00 */
[----:B------:R-:W-:Y:S02]  /*71f0*/  CS2R R36, SRZ ;  /* 0x0000000000247805 */ /* 0x000fe4000001ff00 */
[----:B------:R-:W-:Y:S02]  /*7200*/  CS2R R30, SRZ ;  /* 0x00000000001e7805 */ /* 0x000fe4000001ff00 */
[----:B------:R-:W-:Y:S02]  /*7210*/  @P6 SHF.L.U32 R3, R27, 0x1f, RZ ;  /* 0x0000001f1b036819 */ /* 0x000fe400000006ff */
[----:B------:R-:W-:Y:S02]  /*7220*/  CS2R R28, SRZ ;  /* 0x00000000001c7805 */ /* 0x000fe4000001ff00 */
[----:B------:R-:W-:Y:S01]  /*7230*/  LOP3.LUT R5, R5, 0x1, RZ, 0xc0, !PT ;  /* 0x0000000105057812 */ /* 0x000fe200078ec0ff */
[----:B------:R4:W2:Y:S01]  /*7240*/  @P6 SYNCS.PHASECHK.TRANS64.TRYWAIT P1, [R0+URZ+0x110], R3 ;  /* 0x00011003000065a7 */ /* 0x0008a200080211ff */
[----:B-1----:R-:W-:Y:S02]  /*7250*/  UIMAD.WIDE.U32 UR4, UR12, UR9, URZ ;  /* 0x000000090c0472a5 */ /* 0x002fe4000f8e00ff */
[----:B------:R-:W-:Y:S01]  /*7260*/  ISETP.NE.U32.AND P5, PT, R5, 0x1, PT ;  /* 0x000000010500780c */ /* 0x000fe20003fa5070 */
[----:B------:R-:W-:Y:S01]  /*7270*/  UISETP.NE.AND UP0, UPT, UR8, 0x1, UPT ;  /* 0x000000010800788c */ /* 0x000fe2000bf05270 */
[----:B------:R-:W-:Y:S01]  /*7280*/  IADD3 R62, PT, PT, R63, UR45, R65 ;  /* 0x0000002d3f3e7c10 */ /* 0x000fe2000fffe041 */
[----:B------:R-:W-:Y:S01]  /*7290*/  USHF.R.U32.HI UR5, URZ, UR10, UR5 ;  /* 0x0000000aff057299 */ /* 0x000fe20008011605 */
[----:B------:R-:W-:Y:S03]  /*72a0*/  P2R R67, PR, RZ, 0x20 ;  /* 0x00000020ff437803 */ /* 0x000fe60000000000 */
[----:B------:R-:W-:Y:S02]  /*72b0*/  USEL UR5, UR12, UR5, !UP0 ;  /* 0x000000050c057287 */ /* 0x000fe4000c000000 */
[----:B------:R-:W-:Y:S02]  /*72c0*/  UISETP.NE.AND UP0, UPT, UR11, 0x1, UPT ;  /* 0x000000010b00788c */ /* 0x000fe4000bf05270 */
[----:B---3--:R-:W-:Y:S02]  /*72d0*/  UIMAD.WIDE.U32 UR6, UR5, UR16, URZ ;  /* 0x00000010050672a5 */ /* 0x008fe4000f8e00ff */
[----:B------:R-:W-:Y:S02]  /*72e0*/  IMAD R7, RZ, RZ, -UR5 ;  /* 0x80000005ff077e24 */ /* 0x000fe4000f8e02ff */
[----:B------:R-:W-:Y:S02]  /*72f0*/  IMAD.U32 R56, RZ, RZ, UR5 ;  /* 0x00000005ff387e24 */ /* 0x000fe4000f8e00ff */
[----:B------:R-:W-:Y:S01]  /*7300*/  IMAD R57, R7, UR8, R57 ;  /* 0x0000000807397c24 */ /* 0x000fe2000f8e0239 */
[----:B------:R-:W-:Y:S02]  /*7310*/  UMOV UR4, UR7 ;  /* 0x0000000700047c82 */ /* 0x000fe40008000000 */
[----:B------:R-:W-:Y:S01]  /*7320*/  USHF.R.U32.HI UR4, URZ, UR17, UR4 ;  /* 0x00000011ff047299 */ /* 0x000fe20008011604 */
[----:B----4-:R-:W-:Y:S03]  /*7330*/  SHF.L.U32 R3, R51, 0x1f, RZ ;  /* 0x0000001f33037819 */ /* 0x010fe600000006ff */
[----:B------:R-:W-:Y:S02]  /*7340*/  USEL UR4, UR5, UR4, !UP0 ;  /* 0x0000000405047287 */ /* 0x000fe4000c000000 */
[----:B------:R-:W-:Y:S01]  /*7350*/  UISETP.NE.AND UP0, UPT, UR18, 0x1, UPT ;  /* 0x000000011200788c */ /* 0x000fe2000bf05270 */
[----:B------:R1:W3:Y:S01]  /*7360*/  SYNCS.PHASECHK.TRANS64.TRYWAIT P0, [R58+URZ+0x160], R3 ;  /* 0x000160033a0075a7 */ /* 0x0002e200080011ff */
[----:B------:R-:W-:Y:S02]  /*7370*/  UIMAD.WIDE.U32 UR6, UR4, UR19, URZ ;  /* 0x00000013040672a5 */ /* 0x000fe4000f8e00ff */
[----:B------:R-:W-:Y:S02]  /*7380*/  IMAD.U32 R55, RZ, RZ, UR4 ;  /* 0x00000004ff377e24 */ /* 0x000fe4000f8e00ff */
[----:B------:R-:W-:Y:S01]  /*7390*/  IMAD R6, RZ, RZ, -UR4 ;  /* 0x80000004ff067e24 */ /* 0x000fe2000f8e02ff */
[----:B------:R-:W-:Y:S01]  /*73a0*/  PLOP3.LUT P2, PT, PT, PT, UP0, 0x80, 0x8 ;  /* 0x000000000008781c */ /* 0x000fe20003f4f008 */
[----:B------:R-:W-:Y:S01]  /*73b0*/  IMAD.U32 R54, RZ, RZ, UR4 ;  /* 0x00000004ff367e24 */ /* 0x000fe2000f8e00ff */
[----:B------:R-:W-:Y:S01]  /*73c0*/  UMOV UR6, UR7 ;  /* 0x0000000700067c82 */ /* 0x000fe20008000000 */
[----:B------:R-:W-:Y:S01]  /*73d0*/  IMAD R56, R6, UR11, R56 ;  /* 0x0000000b06387c24 */ /* 0x000fe2000f8e0238 */
[----:B------:R-:W-:Y:S06]  /*73e0*/  USHF.R.U32.HI UR6, URZ, UR13, UR6 ;  /* 0x0000000dff067299 */ /* 0x000fec0008011606 */
[----:B------:R-:W-:Y:S05]  /*73f0*/  SEL R55, R55, UR6, !P2 ;  /* 0x0000000637377c07 */ /* 0x000fea000d000000 */
[----:B------:R-:W-:Y:S04]  /*7400*/  IMAD.MOV R4, RZ, RZ, -R55 ;  /* 0x000000ffff047224 */ /* 0x000fe800078e0a37 */
[----:B------:R-:W-:Y:S01]  /*7410*/  IMAD R54, R4, UR18, R54 ;  /* 0x0000001204367c24 */ /* 0x000fe2000f8e0236 */
[----:B--2---:R-:W-:Y:S01]  /*7420*/  @P6 SEL R66, RZ, 0x1, !P1 ;  /* 0x00000001ff426807 */ /* 0x004fe20004800000 */
[----:B-1----:R-:W-:Y:S06]  /*7430*/  @!P6 BRA `(.L_x_112) ;  /* 0x000000000068e947 */ /* 0x002fec0003800000 */
[----:B------:R-:W-:Y:S01]  /*7440*/  LOP3.LUT P6, RZ, R44, 0x40, RZ, 0xc0, !PT ;  /* 0x000000402cff7812 */ /* 0x000fe200078cc0ff */
[----:B------:R-:W-:Y:S01]  /*7450*/  VIADD R2, R62, 0x200 ;  /* 0x000002003e027836 */ /* 0x000fe20000000000 */
[----:B------:R-:W-:Y:S01]  /*7460*/  ISETP.NE.AND P2, PT, R66, RZ, PT ;  /* 0x000000ff4200720c */ /* 0x000fe20003f45270 */
[----:B------:R-:W-:Y:S01]  /*7470*/  BSSY B0, `(.L_x_113) ;  /* 0x000000d000007945 */ /* 0x000fe20003800000 */
[----:B------:R-:W-:Y:S01]  /*7480*/  PLOP3.LUT P1, PT, PT, PT, PT, 0x8, 0x80 ;  /* 0x000000000080781c */ /* 0x000fe20003f2e170 */
[----:B------:R-:W-:Y:S01]  /*7490*/  @P5 VIADD R4, R62, 0x210 ;  /* 0x000002103e045836 */ /* 0x000fe20000000000 */
[----:B------:R-:W-:Y:S02]  /*74a0*/  @P5 PLOP3.LUT P1, PT, P6, PT, PT, 0x80, 0x8 ;  /* 0x000000000008581c */ /* 0x000fe4000372f070 */
[----:B------:R-:W-:Y:S02]  /*74b0*/  CS2R R38, SRZ ;  /* 0x0000000000267805 */ /* 0x000fe4000001ff00 */
[----:B------:R-:W-:Y:S02]  /*74c0*/  CS2R R36, SRZ ;  /* 0x0000000000247805 */ /* 0x000fe4000001ff00 */
[----:B------:R-:W-:Y:S02]  /*74d0*/  CS2R R30, SRZ ;  /* 0x00000000001e7805 */ /* 0x000fe4000001ff00 */
[----:B------:R-:W-:Y:S05]  /*74e0*/  CS2R R28, SRZ ;  /* 0x00000000001c7805 */ /* 0x000fea000001ff00 */
[----:B------:R-:W-:Y:S01]  /*74f0*/  @P1 VIADD R4, R2, 0xfffffff0 ;  /* 0xfffffff002041836 */ /* 0x000fe20000000000 */
[----:B------:R-:W-:Y:S06]  /*7500*/  @P2 BRA `(.L_x_114) ;  /* 0x00000000000c2947 */ /* 0x000fec0003800000 */
[----:B------:R-:W-:Y:S04]  /*7510*/  SHF.L.U32 R2, R27, 0x1f, RZ ;  /* 0x0000001f1b027819 */ /* 0x000fe800000006ff */
[----:B------:R-:W1:Y:S02]  /*7520*/  SYNCS.PHASECHK.TRANS64.TRYWAIT P1, [R0+URZ+0x110], R2 ;  /* 0x00011002000075a7 */ /* 0x000e6400080211ff */
[----:B-1----:R-:W-:Y:S05]  /*7530*/  @!P1 BRA `(.L_x_115) ;  /* 0x0000002000ec9947 */ /* 0x002fea0003800000 */
.L_x_114:
[----:B------:R-:W-:Y:S05]  /*7540*/  BSYNC B0 ;  /* 0x0000000000007941 */ /* 0x000fea0003800000 */
.L_x_113:
[----:B------:R-:W-:Y:S01]  /*7550*/  UIADD3 UR4, UPT, UPT, UR48, 0x1, URZ ;  /* 0x0000000130047890 */ /* 0x000fe2000fffe0ff */
[----:B------:R-:W-:Y:S03]  /*7560*/  ISETP.NE.AND P1, PT, R67, RZ, PT ;  /* 0x000000ff4300720c */ /* 0x000fe60003f25270 */
[----:B------:R-:W-:Y:S04]  /*7570*/  UISETP.NE.AND UP0, UPT, UR4, 0x3, UPT ;  /* 0x000000030400788c */ /* 0x000fe8000bf05270 */
[----:B------:R-:W-:Y:S02]  /*7580*/  USEL UR5, URZ, 0x1, UP0 ;  /* 0x00000001ff057887 */ /* 0x000fe40008000000 */
[----:B------:R-:W-:Y:S04]  /*7590*/  USEL UR4, UR4, URZ, UP0 ;  /* 0x000000ff04047287 */ /* 0x000fe80008000000 */
[----:B------:R2:W4:Y:S01]  /*75a0*/  @P1 LDS.128 R36, [R4] ;  /* 0x0000000004241984 */ /* 0x0005220000000c00 */
[----:B------:R-:W-:Y:S01]  /*75b0*/  LOP3.LUT R27, R27, UR5, RZ, 0x3c, !PT ;  /* 0x000000051b1b7c12 */ /* 0x000fe2000f8e3cff */
[----:B------:R-:W-:Y:S02]  /*75c0*/  IMAD.U32 R64, RZ, RZ, UR4 ;  /* 0x00000004ff407e24 */ /* 0x000fe4000f8e00ff */
[----:B------:R2:W1:Y:S04]  /*75d0*/  @P1 LDS.128 R28, [R62+0x200] ;  /* 0x000200003e1c1984 */ /* 0x0004680000000c00 */
.L_x_112:
[----:B------:R-:W-:Y:S05]  /*75e0*/  BSYNC B1 ;  /* 0x0000000000017941 */ /* 0x000fea0003800000 */
.L_x_111:
[----:B-1----:R-:W-:Y:S04]  /*75f0*/  SHF.R.U32.HI R0, RZ, 0x15, R25 ;  /* 0x00000015ff007819 */ /* 0x002fe80000011619 */
[----:B------:R-:W-:Y:S01]  /*7600*/  LOP3.LUT P1, RZ, R0, 0x3, R46, 0x48, !PT ;  /* 0x0000000300ff7812 */ /* 0x000fe2000782482e */
[----:B------:R-:W-:Y:S01]  /*7610*/  @!UPT UIADD3 URZ, UPT, UPT, URZ, URZ, URZ ;  /* 0x000000fffffff290 */ /* 0x000fe2000fffe0ff */
[----:B---3--:R-:W-:Y:S11]  /*7620*/  @P0 BRA `(.L_x_116) ;  /* 0x0000000000080947 */ /* 0x008ff60003800000 */
[----:B------:R-:W1:Y:S02]  /*7630*/  SYNCS.PHASECHK.TRANS64.TRYWAIT P0, [R58+URZ+0x160], R3 ;  /* 0x000160033a0075a7 */ /* 0x000e6400080011ff */
[----:B-1----:R-:W-:Y:S05]  /*7640*/  @!P0 BRA `(.L_x_117) ;  /* 0x0000002000bc8947 */ /* 0x002fea0003800000 */
.L_x_116:
[----:B------:R-:W-:Y:S05]  /*7650*/  @!P1 BRA `(.L_x_118) ;  /* 0x0000000000409947 */ /* 0x000fea0003800000 */
[----:B------:R-:W3:Y:S01]  /*7660*/  LDCU.64 UR8, c[0x4][0x70] ;  /* 0x01000e00ff0877ac */ /* 0x000ee20008000a00 */
[----:B-1----:R-:W-:Y:S01]  /*7670*/  MOV R3, 0x0 ;  /* 0x0000000000037802 */ /* 0x002fe20000000f00 */
[----:B------:R-:W-:Y:S02]  /*7680*/  HFMA2 R12, -RZ, RZ, 0, 5.9604644775390625e-08 ;  /* 0x00000001ff0c7431 */ /* 0x000fe400000001ff */
[----:B------:R-:W-:Y:S02]  /*7690*/  IMAD.MOV.U32 R8, RZ, RZ, 0x192 ;  /* 0x00000192ff087424 */ /* 0x000fe400078e00ff */
[----:B------:R-:W-:Y:S01]  /*76a0*/  IMAD.MOV.U32 R13, RZ, RZ, RZ ;  /* 0x000000ffff0d7224 */ /* 0x000fe200078e00ff */
[----:B------:R-:W1:Y:S01]  /*76b0*/  LDCU.64 UR6, c[0x4][0x78] ;  /* 0x01000f00ff0677ac */ /* 0x000e620008000a00 */
[----:B------:R-:W4:Y:S01]  /*76c0*/  LDC.64 R2, c[0x4][R3] ;  /* 0x0100000003027b82 */ /* 0x000f220000000a00 */
[----:B------:R-:W5:Y:S01]  /*76d0*/  LDCU.64 UR4, c[0x4][0x10] ;  /* 0x01000200ff0477ac */ /* 0x000f620008000a00 */
[----:B---3--:R-:W-:Y:S01]  /*76e0*/  MOV R5, UR9 ;  /* 0x0000000900057c02 */ /* 0x008fe20008000f00 */
[----:B--2---:R-:W-:Y:S01]  /*76f0*/  IMAD.U32 R4, RZ, RZ, UR8 ;  /* 0x00000008ff047e24 */ /* 0x004fe2000f8e00ff */
[----:B-1----:R-:W-:Y:S01]  /*7700*/  MOV R7, UR7 ;  /* 0x0000000700077c02 */ /* 0x002fe20008000f00 */
[----:B------:R-:W-:Y:S01]  /*7710*/  IMAD.U32 R6, RZ, RZ, UR6 ;  /* 0x00000006ff067e24 */ /* 0x000fe2000f8e00ff */
[----:B-----5:R-:W-:Y:S01]  /*7720*/  MOV R11, UR5 ;  /* 0x00000005000b7c02 */ /* 0x020fe20008000f00 */
[----:B------:R-:W-:Y:S02]  /*7730*/  IMAD.U32 R10, RZ, RZ, UR4 ;  /* 0x00000004ff0a7e24 */ /* 0x000fe4000f8e00ff */
[----:B------:R-:W-:Y:S07]  /*7740*/  LEPC R20, `(.L_x_118) ;  /* 0x000000001014794e */ /* 0x000fee0000000000 */
[----:B----4-:R-:W-:Y:S05]  /*7750*/  CALL.ABS.NOINC R2 ;  /* 0x0000000002007343 */ /* 0x010fea0003c00000 */
.L_x_118:
[----:B-1----:R-:W-:Y:S01]  /*7760*/  SHF.L.U32 R3, R28, 0x10, RZ ;  /* 0x000000101c037819 */ /* 0x002fe200000006ff */
[----:B------:R-:W-:Y:S05]  /*7770*/  WARPSYNC.ALL ;  /* 0x0000000000007948 */ /* 0x000fea0003800000 */
[----:B------:R-:W-:Y:S01]  /*7780*/  R2UR UR4, R25 ;  /* 0x00000000190472ca */ /* 0x000fe200000e0000 */
[----:B------:R-:W-:Y:S01]  /*7790*/  BSSY.RECONVERGENT B0, `(.L_x_119) ;  /* 0x000005a000007945 */ /* 0x000fe20003800200 */
[----:B------:R-:W-:Y:S02]  /*77a0*/  SHF.L.U32 R20, R29, 0x10, RZ ;  /* 0x000000101d147819 */ /* 0x000fe400000006ff */
[----:B------:R-:W-:Y:S02]  /*77b0*/  MOV R61, 0x10 ;  /* 0x00000010003d7802 */ /* 0x000fe40000000f00 */
[----:B------:R-:W-:Y:S02]  /*77c0*/  LOP3.LUT P6, RZ, R44, 0x40, RZ, 0xc0, !PT ;  /* 0x000000402cff7812 */ /* 0x000fe400078cc0ff */
[----:B------:R-:W-:Y:S02]  /*77d0*/  ISETP.NE.AND P0, PT, R53, RZ, PT ;  /* 0x000000ff3500720c */ /* 0x000fe40003f05270 */
[----:B------:R-:W-:Y:S03]  /*77e0*/  SEL R61, R61, 0xfffffff0, !P6 ;  /* 0xfffffff03d3d7807 */ /* 0x000fe60007000000 */
[----:B--2---:R-:W1:Y:S02]  /*77f0*/  LDTM.x16 R4, tmem[UR4] ;  /* 0x00000004000479ee */ /* 0x004e640008240000 */
[----:B-1----:R-:W-:Y:S01]  /*7800*/  FMUL R0, R24, R4 ;  /* 0x0000000418007220 */ /* 0x002fe20000400000 */
[----:B------:R-:W-:Y:S01]  /*7810*/  LOP3.LUT R4, R28, 0xffff0000, RZ, 0xc0, !PT ;  /* 0xffff00001c047812 */ /* 0x000fe200078ec0ff */
[C---:B------:R-:W-:Y:S01]  /*7820*/  FMUL R2, R24.reuse, R5 ;  /* 0x0000000518027220 */ /* 0x040fe20000400000 */
[----:B------:R-:W-:Y:S01]  /*7830*/  FMUL R5, R24, R9 ;  /* 0x0000000918057220 */ /* 0x000fe20000400000 */
[----:B------:R-:W-:Y:S01]  /*7840*/  FFMA R0, R26, R3, R0 ;  /* 0x000000031a007223 */ /* 0x000fe20000000000 */
[----:B------:R-:W-:Y:S01]  /*7850*/  FMUL R9, R24, R13 ;  /* 0x0000000d18097220 */ /* 0x000fe20000400000 */
[----:B------:R-:W-:Y:S01]  /*7860*/  FFMA R2, R26, R4, R2 ;  /* 0x000000041a027223 */ /* 0x000fe20000000002 */
[C---:B------:R-:W-:Y:S01]  /*7870*/  FMUL R4, R24.reuse, R8 ;  /* 0x0000000818047220 */ /* 0x040fe20000400000 */
[C---:B------:R-:W-:Y:S01]  /*7880*/  FMUL R8, R24.reuse, R12 ;  /* 0x0000000c18087220 */ /* 0x040fe20000400000 */
[C---:B------:R-:W-:Y:S01]  /*7890*/  FMUL R12, R24.reuse, R16 ;  /* 0x00000010180c7220 */ /* 0x040fe20000400000 */
[----:B------:R-:W-:Y:S01]  /*78a0*/  LOP3.LUT R16, R29, 0xffff0000, RZ, 0xc0, !PT ;  /* 0xffff00001d107812 */ /* 0x000fe200078ec0ff */
[----:B------:R-:W-:Y:S01]  /*78b0*/  FMUL R3, R24, R6 ;  /* 0x0000000618037220 */ /* 0x000fe20000400000 */
[----:B------:R-:W-:Y:S01]  /*78c0*/  F2FP.BF16.F32.PACK_AB R32, R2, R0 ;  /* 0x000000000220723e */ /* 0x000fe200000010ff */
[----:B------:R-:W-:Y:S01]  /*78d0*/  FMUL R13, R24, R17 ;  /* 0x00000011180d7220 */ /* 0x000fe20000400000 */
[----:B------:R-:W-:Y:S01]  /*78e0*/  SHF.L.U32 R17, R30, 0x10, RZ ;  /* 0x000000101e117819 */ /* 0x000fe200000006ff */
[----:B------:R-:W-:Y:S01]  /*78f0*/  FMUL R7, R24, R7 ;  /* 0x0000000718077220 */ /* 0x000fe20000400000 */
[----:B------:R-:W-:Y:S01]  /*7900*/  LOP3.LUT R0, R30, 0xffff0000, RZ, 0xc0, !PT ;  /* 0xffff00001e007812 */ /* 0x000fe200078ec0ff */
[C---:B------:R-:W-:Y:S01]  /*7910*/  FFMA R3, R26.reuse, R20, R3 ;  /* 0x000000141a037223 */ /* 0x040fe20000000003 */
[C---:B------:R-:W-:Y:S01]  /*7920*/  SHF.L.U32 R2, R31.reuse, 0x10, RZ ;  /* 0x000000101f027819 */ /* 0x040fe200000006ff */
[C---:B------:R-:W-:Y:S01]  /*7930*/  FFMA R7, R26.reuse, R16, R7 ;  /* 0x000000101a077223 */ /* 0x040fe20000000007 */
[----:B------:R-:W-:Y:S01]  /*7940*/  LOP3.LUT R16, R31, 0xffff0000, RZ, 0xc0, !PT ;  /* 0xffff00001f107812 */ /* 0x000fe200078ec0ff */
[C---:B------:R-:W-:Y:S01]  /*7950*/  FFMA R4, R26.reuse, R17, R4 ;  /* 0x000000111a047223 */ /* 0x040fe20000000004 */
[----:B------:R-:W-:Y:S01]  /*7960*/  FFMA R5, R26, R0, R5 ;  /* 0x000000001a057223 */ /* 0x000fe20000000005 */
[----:B----4-:R-:W-:Y:S01]  /*7970*/  SHF.L.U32 R0, R36, 0x10, RZ ;  /* 0x0000001024007819 */ /* 0x010fe200000006ff */
[C---:B------:R-:W-:Y:S01]  /*7980*/  FMUL R6, R24.reuse, R10 ;  /* 0x0000000a18067220 */ /* 0x040fe20000400000 */
[----:B------:R-:W-:Y:S01]  /*7990*/  F2FP.BF16.F32.PACK_AB R33, R7, R3 ;  /* 0x000000030721723e */ /* 0x000fe200000010ff */
[----:B------:R-:W-:Y:S01]  /*79a0*/  FMUL R11, R24, R11 ;  /* 0x0000000b180b7220 */ /* 0x000fe20000400000 */
[C---:B------:R-:W-:Y:S01]  /*79b0*/  SHF.L.U32 R3, R37.reuse, 0x10, RZ ;  /* 0x0000001025037819 */ /* 0x040fe200000006ff */
[----:B------:R-:W-:Y:S01]  /*79c0*/  FFMA R6, R26, R2, R6 ;  /* 0x000000021a067223 */ /* 0x000fe20000000006 */
[----:B------:R-:W-:Y:S01]  /*79d0*/  LOP3.LUT R2, R36, 0xffff0000, RZ, 0xc0, !PT ;  /* 0xffff000024027812 */ /* 0x000fe200078ec0ff */
[C---:B------:R-:W-:Y:S01]  /*79e0*/  FFMA R11, R26.reuse, R16, R11 ;  /* 0x000000101a0b7223 */ /* 0x040fe2000000000b */
[----:B------:R-:W-:Y:S01]  /*79f0*/  FFMA R8, R26, R0, R8 ;  /* 0x000000001a087223 */ /* 0x000fe20000000008 */
[C---:B------:R-:W-:Y:S01]  /*7a00*/  FMUL R10, R24.reuse, R14 ;  /* 0x0000000e180a7220 */ /* 0x040fe20000400000 */
[----:B------:R-:W-:Y:S01]  /*7a10*/  LOP3.LUT R0, R37, 0xffff0000, RZ, 0xc0, !PT ;  /* 0xffff000025007812 */ /* 0x000fe200078ec0ff */
[----:B------:R-:W-:Y:S01]  /*7a20*/  FMUL R15, R24, R15 ;  /* 0x0000000f180f7220 */ /* 0x000fe20000400000 */
[C---:B------:R-:W-:Y:S01]  /*7a30*/  FFMA R9, R26.reuse, R2, R9 ;  /* 0x000000021a097223 */ /* 0x040fe20000000009 */
[----:B------:R-:W-:Y:S01]  /*7a40*/  FFMA R10, R26, R3, R10 ;  /* 0x000000031a0a7223 */ /* 0x000fe2000000000a */
[----:B------:R-:W-:Y:S01]  /*7a50*/  SHF.L.U32 R2, R38, 0x10, RZ ;  /* 0x0000001026027819 */ /* 0x000fe200000006ff */
[----:B------:R-:W-:Y:S01]  /*7a60*/  FFMA R15, R26, R0, R15 ;  /* 0x000000001a0f7223 */ /* 0x000fe2000000000f */
[----:B------:R-:W-:Y:S01]  /*7a70*/  LOP3.LUT R3, R38, 0xffff0000, RZ, 0xc0, !PT ;  /* 0xffff000026037812 */ /* 0x000fe200078ec0ff */
[C---:B------:R-:W-:Y:S01]  /*7a80*/  FMUL R14, R24.reuse, R18 ;  /* 0x00000012180e7220 */ /* 0x040fe20000400000 */
[----:B------:R-:W-:Y:S01]  /*7a90*/  F2FP.BF16.F32.PACK_AB R34, R5, R4 ;  /* 0x000000040522723e */ /* 0x000fe200000010ff */
[----:B------:R-:W-:Y:S01]  /*7aa0*/  FMUL R19, R24, R19 ;  /* 0x0000001318137220 */ /* 0x000fe20000400000 */
[C---:B------:R-:W-:Y:S01]  /*7ab0*/  SHF.L.U32 R0, R39.reuse, 0x10, RZ ;  /* 0x0000001027007819 */ /* 0x040fe200000006ff */
[C---:B------:R-:W-:Y:S01]  /*7ac0*/  FFMA R12, R26.reuse, R2, R12 ;  /* 0x000000021a0c7223 */ /* 0x040fe2000000000c */
[----:B------:R-:W-:Y:S01]  /*7ad0*/  LOP3.LUT R4, R39, 0xffff0000, RZ, 0xc0, !PT ;  /* 0xffff000027047812 */ /* 0x000fe200078ec0ff */
[C---:B------:R-:W-:Y:S01]  /*7ae0*/  FFMA R13, R26.reuse, R3, R13 ;  /* 0x000000031a0d7223 */ /* 0x040fe2000000000d */
[----:B------:R-:W-:Y:S01]  /*7af0*/  F2FP.BF16.F32.PACK_AB R35, R11, R6 ;  /* 0x000000060b23723e */ /* 0x000fe200000010ff */
[C---:B------:R-:W-:Y:S01]  /*7b00*/  FFMA R14, R26.reuse, R0, R14 ;  /* 0x000000001a0e7223 */ /* 0x040fe2000000000e */
[----:B------:R-:W-:Y:S01]  /*7b10*/  F2FP.BF16.F32.PACK_AB R8, R9, R8 ;  /* 0x000000080908723e */ /* 0x000fe200000010ff */
[----:B------:R-:W-:Y:S01]  /*7b20*/  FFMA R19, R26, R4, R19 ;  /* 0x000000041a137223 */ /* 0x000fe20000000013 */
[----:B------:R-:W-:Y:S01]  /*7b30*/  F2FP.BF16.F32.PACK_AB R9, R15, R10 ;  /* 0x0000000a0f09723e */ /* 0x000fe200000010ff */
[----:B------:R1:W-:Y:S01]  /*7b40*/  STS.128 [R62+0x200], R32 ;  /* 0x000200203e007388 */ /* 0x0003e20000000c00 */
[----:B------:R-:W-:Y:S02]  /*7b50*/  F2FP.BF16.F32.PACK_AB R10, R13, R12 ;  /* 0x0000000c0d0a723e */ /* 0x000fe400000010ff */
[----:B------:R-:W-:Y:S02]  /*7b60*/  F2FP.BF16.F32.PACK_AB R11, R19, R14 ;  /* 0x0000000e130b723e */ /* 0x000fe400000010ff */
[----:B------:R-:W-:Y:S05]  /*7b70*/  IADD3 R0, PT, PT, R62, R61, RZ ;  /* 0x0000003d3e007210 */ /* 0x000fea0007ffe0ff */
[----:B------:R1:W-:Y:S01]  /*7b80*/  STS.128 [R0+0x200], R8 ;  /* 0x0002000800007388 */ /* 0x0003e20000000c00 */
[----:B------:R-:W-:Y:S01]  /*7b90*/  @!PT LDS RZ, [RZ] ;  /* 0x00000000fffff984 */ /* 0x000fe20000000800 */
[----:B------:R-:W-:Y:S01]  /*7ba0*/  @!PT LDS RZ, [RZ] ;  /* 0x00000000fffff984 */ /* 0x000fe20000000800 */
[----:B------:R-:W-:Y:S01]  /*7bb0*/  @!PT LDS RZ, [RZ] ;  /* 0x00000000fffff984 */ /* 0x000fe20000000800 */
[----:B------:R-:W-:Y:S01]  /*7bc0*/  @!PT LDS RZ, [RZ] ;  /* 0x00000000fffff984 */ /* 0x000fe20000000800 */
[----:B------:R2:W-:Y:S07]  /*7bd0*/  MEMBAR.ALL.CTA ;  /* 0x0000000000007992 */ /* 0x0005ee0000008000 */
[----:B--2---:R-:W2:Y:S02]  /*7be0*/  FENCE.VIEW.ASYNC.S ;  /* 0x00000000000073c6 */ /* 0x004ea40000000000 */
[----:B--2---:R-:W-:Y:S06]  /*7bf0*/  BAR.SYNC.DEFER_BLOCKING 0x1, 0x80 ;  /* 0x0042000000007b1d */ /* 0x004fec0000010000 */
[----:B------:R-:W-:Y:S05]  /*7c00*/  @P0 BRA `(.L_x_120) ;  /* 0x0000000000480947 */ /* 0x000fea0003800000 */
[----:B------:R-:W2:Y:S01]  /*7c10*/  LDCU.64 UR14, c[0x0][0x348] ;  /* 0x00006900ff0e77ac */ /* 0x000ea20008000a00 */
[----:B------:R-:W-:Y:S02]  /*7c20*/  R2UR UR6, R63 ;  /* 0x000000003f0672ca */ /* 0x000fe400000e0000 */
[----:B------:R-:W-:Y:S01]  /*7c30*/  R2UR UR10, R57 ;  /* 0x00000000390a72ca */ /* 0x000fe200000e0000 */
[----:B------:R-:W-:Y:S01]  /*7c40*/  UMOV UR9, UR47 ;  /* 0x0000002f00097c82 */ /* 0x000fe20008000000 */
[----:B------:R-:W-:Y:S01]  /*7c50*/  R2UR UR11, R56 ;  /* 0x00000000380b72ca */ /* 0x000fe200000e0000 */
[----:B------:R-:W-:Y:S01]  /*7c60*/  UIADD3 UR7, UPT, UPT, UR47, 0x20, URZ ;  /* 0x000000202f077890 */ /* 0x000fe2000fffe0ff */
[----:B------:R-:W-:Y:S02]  /*7c70*/  R2UR UR12, R54 ;  /* 0x00000000360c72ca */ /* 0x000fe400000e0000 */
[----:B------:R-:W-:Y:S05]  /*7c80*/  R2UR UR13, R55 ;  /* 0x00000000370d72ca */ /* 0x000fea00000e0000 */
[----:B------:R-:W-:Y:S02]  /*7c90*/  UIADD3 UR6, UPT, UPT, UR45, UR6, URZ ;  /* 0x000000062d067290 */ /* 0x000fe4000fffe0ff */
[----:B--2---:R-:W-:Y:S02]  /*7ca0*/  UIADD3 UR4, UP0, UPT, UR14, 0x780, URZ ;  /* 0x000007800e047890 */ /* 0x004fe4000ff1e0ff */
[----:B------:R-:W-:Y:S02]  /*7cb0*/  UIADD3 UR8, UPT, UPT, UR6, 0x200, URZ ;  /* 0x0000020006087890 */ /* 0x000fe4000fffe0ff */
[----:B------:R-:W-:Y:S02]  /*7cc0*/  UIADD3.X UR5, UPT, UPT, URZ, UR15, URZ, UP0, !UPT ;  /* 0x0000000fff057290 */ /* 0x000fe400087fe4ff */
[----:B------:R-:W-:Y:S07]  /*7cd0*/  UIADD3 UR6, UPT, UPT, UR6, 0xa00, URZ ;  /* 0x00000a0006067890 */ /* 0x000fee000fffe0ff */
[----:B------:R2:W-:Y:S02]  /*7ce0*/  UTMASTG.5D.IM2COL [UR8], [UR4] ;  /* 0x00000008040073b5 */ /* 0x0005e40008060000 */
[----:B--2---:R-:W-:Y:S01]  /*7cf0*/  UMOV UR8, UR6 ;  /* 0x0000000600087c82 */ /* 0x004fe20008000000 */
[----:B------:R-:W-:Y:S02]  /*7d00*/  UMOV UR9, UR7 ;  /* 0x0000000700097c82 */ /* 0x000fe40008000000 */
[----:B------:R2:W-:Y:S02]  /*7d10*/  UTMASTG.5D.IM2COL [UR8], [UR4] ;  /* 0x00000008040073b5 */ /* 0x0005e40008060000 */
[----:B--2---:R0:W-:Y:S02]  /*7d20*/  UTMACMDFLUSH ;  /* 0x00000000000079b7 */ /* 0x0041e40000000000 */
.L_x_120:
[----:B------:R-:W-:Y:S05]  /*7d30*/  BSYNC.RECONVERGENT B0 ;  /* 0x0000000000007941 */ /* 0x000fea0003800200 */
.L_x_119:
[----:B------:R-:W-:Y:S01]  /*7d40*/  UIADD3 UR46, UPT, UPT, UR48, 0x1, URZ ;  /* 0x00000001302e7890 */ /* 0x000fe2000fffe0ff */
[----:B------:R-:W-:Y:S03]  /*7d50*/  BSSY.RECONVERGENT B0, `(.L_x_121) ;  /* 0x0000005000007945 */ /* 0x000fe60003800200 */
[----:B------:R-:W-:Y:S04]  /*7d60*/  UISETP.NE.AND UP0, UPT, UR46, 0x3, UPT ;  /* 0x000000032e00788c */ /* 0x000fe8000bf05270 */
[----:B------:R-:W-:Y:S01]  /*7d70*/  USEL UR44, UR46, URZ, UP0 ;  /* 0x000000ff2e2c7287 */ /* 0x000fe20008000000 */
[----:B------:R-:W-:Y:S11]  /*7d80*/  @P0 BRA `(.L_x_122) ;  /* 0x0000000000040947 */ /* 0x000ff60003800000 */
[----:B------:R-:W-:Y:S04]  /*7d90*/  DEPBAR.LE SB0, 0x1 ;  /* 0x000080400000791a */ /* 0x000fe80000000000 */
.L_x_122:
[----:B------:R-:W-:Y:S05]  /*7da0*/  BSYNC.RECONVERGENT B0 ;  /* 0x0000000000007941 */ /* 0x000fea0003800200 */
.L_x_121:
[----:B------:R-:W-:Y:S01]  /*7db0*/  BAR.SYNC.DEFER_BLOCKING 0x1, 0x80 ;  /* 0x0042000000007b1d */ /* 0x000fe20000010000 */
[----:B------:R-:W-:Y:S01]  /*7dc0*/  ISETP.NE.AND P1, PT, R60, RZ, PT ;  /* 0x000000ff3c00720c */ /* 0x000fe20003f25270 */
[----:B------:R-:W-:Y:S01]  /*7dd0*/  UISETP.NE.AND UP0, UPT, UR50, URZ, UPT ;  /* 0x000000ff3200728c */ /* 0x000fe2000bf05270 */
[----:B------:R-:W-:Y:S11]  /*7de0*/  LEA R3, R64, UR45, 0x3 ;  /* 0x0000002d40037c11 */ /* 0x000ff6000f8e18ff */
[----:B------:R-:W-:Y:S01]  /*7df0*/  @P1 SHF.L.U32 R4, R27, 0x1f, RZ ;  /* 0x0000001f1b041819 */ /* 0x000fe200000006ff */
[----:B------:R-:W-:Y:S06]  /*7e00*/  BRA.U !UP0, `(.L_x_123) ;  /* 0x0000000108247547 */ /* 0x000fec000b800000 */
[----:B-1----:R-:W1:Y:S01]  /*7e10*/  S2R R0, SR_CgaCtaId ;  /* 0x0000000000007919 */ /* 0x002e620000008800 */
[----:B------:R-:W-:Y:S01]  /*7e20*/  IMAD.U32 R2, RZ, RZ, UR49 ;  /* 0x00000031ff027e24 */ /* 0x000fe2000f8e00ff */
[----:B------:R-:W-:Y:S04]  /*7e30*/  UIADD3 UR4, UPT, UPT, UR49, 0x1, URZ ;  /* 0x0000000131047890 */ /* 0x000fe8000fffe0ff */
[----:B------:R-:W-:Y:S01]  /*7e40*/  @P1 LEA R2, R2, UR45, 0x3 ;  /* 0x0000002d02021c11 */ /* 0x000fe2000f8e18ff */
[----:B------:R-:W-:Y:S04]  /*7e50*/  UISETP.NE.AND UP0, UPT, UR4, 0x3, UPT ;  /* 0x000000030400788c */ /* 0x000fe8000bf05270 */
[----:B------:R-:W-:Y:S01]  /*7e60*/  @P1 VIADD R2, R2, 0x128 ;  /* 0x0000012802021836 */ /* 0x000fe20000000000 */
[----:B------:R-:W-:Y:S04]  /*7e70*/  USEL UR49, UR4, URZ, UP0 ;  /* 0x000000ff04317287 */ /* 0x000fe80008000000 */
[----:B-1----:R-:W-:Y:S04]  /*7e80*/  @P1 PRMT R0, R0, 0x654, R2 ;  /* 0x0000065400001816 */ /* 0x002fe80000000002 */
[----:B------:R2:W-:Y:S04]  /*7e90*/  @P1 SYNCS.ARRIVE.TRANS64.RED.A1T0 RZ, [R0+URZ], RZ ;  /* 0x000000ff00ff19a7 */ /* 0x0005e800081004ff */
.L_x_123:
[----:B------:R-:W3:Y:S01]  /*7ea0*/  @P1 SYNCS.PHASECHK.TRANS64.TRYWAIT P0, [R3+URZ+0x110], R4 ;  /* 0x00011004030015a7 */ /* 0x000ee200080011ff */
[----:B------:R-:W-:Y:S01]  /*7eb0*/  BSSY B1, `(.L_x_124) ;  /* 0x0000012000017945 */ /* 0x000fe20003800000 */
[----:B---3--:R-:W-:Y:S03]  /*7ec0*/  @P1 SEL R66, RZ, 0x1, !P0 ;  /* 0x00000001ff421807 */ /* 0x008fe60004000000 */
[----:B------:R-:W-:Y:S05]  /*7ed0*/  @!P1 BRA `(.L_x_125) ;  /* 0x00000000003c9947 */ /* 0x000fea0003800000 */
[----:B------:R-:W-:Y:S01]  /*7ee0*/  ISETP.NE.AND P1, PT, R67, RZ, PT ;  /* 0x000000ff4300720c */ /* 0x000fe20003f25270 */
[----:B------:R-:W-:Y:S01]  /*7ef0*/  BSSY B0, `(.L_x_126) ;  /* 0x0000009000007945 */ /* 0x000fe20003800000 */
[----:B------:R-:W-:Y:S11]  /*7f00*/  ISETP.NE.AND P0, PT, R66, RZ, PT ;  /* 0x000000ff4200720c */ /* 0x000ff60003f05270 */
[----:B------:R-:W-:Y:S05]  /*7f10*/  @P1 IMAD R64, R64, 0x1000, R65 ;  /* 0x0000100040401824 */ /* 0x000fea00078e0241 */
[----:B-12---:R-:W-:Y:S05]  /*7f20*/  @P1 IADD3 R0, PT, PT, R64, UR45, RZ ;  /* 0x0000002d40001c10 */ /* 0x006fea000fffe0ff */
[----:B------:R-:W-:Y:S01]  /*7f30*/  @P1 IMAD.IADD R0, R61, 0x1, R0 ;  /* 0x000000013d001824 */ /* 0x000fe200078e0200 */
[----:B------:R-:W-:Y:S06]  /*7f40*/  @P0 BRA `(.L_x_127) ;  /* 0x00000000000c0947 */ /* 0x000fec0003800000 */
[----:B------:R-:W-:Y:S04]  /*7f50*/  SHF.L.U32 R27, R27, 0x1f, RZ ;  /* 0x0000001f1b1b7819 */ /* 0x000fe800000006ff */
[----:B------:R-:W1:Y:S02]  /*7f60*/  SYNCS.PHASECHK.TRANS64.TRYWAIT P0, [R3+URZ+0x110], R27 ;  /* 0x0001101b030075a7 */ /* 0x000e6400080011ff */
[----:B-1----:R-:W-:Y:S05]  /*7f70*/  @!P0 BRA `(.L_x_128) ;  /* 0x0000001800848947 */ /* 0x002fea0003800000 */
.L_x_127:
[----:B------:R-:W-:Y:S05]  /*7f80*/  BSYNC B0 ;  /* 0x0000000000007941 */ /* 0x000fea0003800000 */
.L_x_126:
[----:B------:R-:W-:Y:S11]  /*7f90*/  ISETP.NE.AND P0, PT, R67, RZ, PT ;  /* 0x000000ff4300720c */ /* 0x000ff60003f05270 */
[----:B------:R-:W-:Y:S02]  /*7fa0*/  @!UPT UIADD3 URZ, UPT, UPT, URZ, URZ, URZ ;  /* 0x000000fffffff290 */ /* 0x000fe4000fffe0ff */
[----:B------:R3:W4:Y:S04]  /*7fb0*/  @P0 LDS.128 R28, [R64+UR45+0x200] ;  /* 0x0002002d401c0984 */ /* 0x0007280008000c00 */
[----:B------:R3:W2:Y:S02]  /*7fc0*/  @P0 LDS.128 R36, [R0+0x200] ;  /* 0x0002000000240984 */ /* 0x0006a40000000c00 */
.L_x_125:
[----:B------:R-:W-:Y:S05]  /*7fd0*/  BSYNC B1 ;  /* 0x0000000000017941 */ /* 0x000fea0003800000 */
.L_x_124:
[----:B-123--:R-:W-:Y:S05]  /*7fe0*/  VIADD R0, R25, 0x10 ;  /* 0x0000001019007836 */ /* 0x00efea0000000000 */
[----:B------:R-:W-:Y:S04]  /*7ff0*/  SHF.R.U32.HI R0, RZ, 0x15, R0 ;  /* 0x00000015ff007819 */ /* 0x000fe80000011600 */
[----:B------:R-:W-:Y:S11]  /*8000*/  LOP3.LUT P0, RZ, R0, 0x3, R46, 0x48, !PT ;  /* 0x0000000300ff7812 */ /* 0x000ff6000780482e */
[----:B------:R-:W-:Y:S02]  /*8010*/  @!UPT UIADD3 URZ, UPT, UPT, URZ, URZ, URZ ;  /* 0x000000fffffff290 */ /* 0x000fe4000fffe0ff */
[----:B------:R-:W-:Y:S05]  /*8020*/  @!P0 BRA `(.L_x_129) ;  /* 0x0000000000408947 */ /* 0x000fea0003800000 */
[----:B------:R-:W1:Y:S01]  /*8030*/  LDCU.64 UR8, c[0x4][0x70] ;  /* 0x01000e00ff0877ac */ /* 0x000e620008000a00 */
[----:B------:R-:W-:Y:S01]  /*8040*/  MOV R3, 0x0 ;  /* 0x0000000000037802 */ /* 0x000fe20000000f00 */
[----:B------:R-:W-:Y:S02]  /*8050*/  HFMA2 R12, -RZ, RZ, 0, 5.9604644775390625e-08 ;  /* 0x00000001ff0c7431 */ /* 0x000fe400000001ff */
[----:B------:R-:W-:Y:S02]  /*8060*/  IMAD.MOV.U32 R8, RZ, RZ, 0x192 ;  /* 0x00000192ff087424 */ /* 0x000fe400078e00ff */
[----:B------:R-:W-:Y:S01]  /*8070*/  IMAD.MOV.U32 R13, RZ, RZ, RZ ;  /* 0x000000ffff0d7224 */ /* 0x000fe200078e00ff */
[----:B------:R-:W2:Y:S01]  /*8080*/  LDCU.64 UR6, c[0x4][0x78] ;  /* 0x01000f00ff0677ac */ /* 0x000ea20008000a00 */
[----:B------:R-:W3:Y:S01]  /*8090*/  LDC.64 R2, c[0x4][R3] ;  /* 0x0100000003027b82 */ /* 0x000ee20000000a00 */
[----:B------:R-:W5:Y:S01]  /*80a0*/  LDCU.64 UR4, c[0x4][0x10] ;  /* 0x01000200ff0477ac */ /* 0x000f620008000a00 */
[----:B-1----:R-:W-:Y:S01]  /*80b0*/  MOV R5, UR9 ;  /* 0x0000000900057c02 */ /* 0x002fe20008000f00 */
[----:B------:R-:W-:Y:S01]  /*80c0*/  IMAD.U32 R4, RZ, RZ, UR8 ;  /* 0x00000008ff047e24 */ /* 0x000fe2000f8e00ff */
[----:B--2---:R-:W-:Y:S01]  /*80d0*/  MOV R7, UR7 ;  /* 0x0000000700077c02 */ /* 0x004fe20008000f00 */
[----:B------:R-:W-:Y:S01]  /*80e0*/  IMAD.U32 R6, RZ, RZ, UR6 ;  /* 0x00000006ff067e24 */ /* 0x000fe2000f8e00ff */
[----:B-----5:R-:W-:Y:S01]  /*80f0*/  MOV R11, UR5 ;  /* 0x00000005000b7c02 */ /* 0x020fe20008000f00 */
[----:B------:R-:W-:Y:S02]  /*8100*/  IMAD.U32 R10, RZ, RZ, UR4 ;  /* 0x00000004ff0a7e24 */ /* 0x000fe4000f8e00ff */
[----:B------:R-:W-:Y:S07]  /*8110*/  LEPC R20, `(.L_x_129) ;  /* 0x000000001014794e */ /* 0x000fee0000000000 */
[----:B---34-:R-:W-:Y:S05]  /*8120*/  CALL.ABS.NOINC R2 ;  /* 0x0000000002007343 */ /* 0x018fea0003c00000 */
.L_x_129:
[----:B------:R-:W-:Y:S01]  /*8130*/  ISETP.NE.AND P0, PT, R53, RZ, PT ;  /* 0x000000ff3500720c */ /* 0x000fe20003f05270 */
[----:B------:R-:W-:Y:S05]  /*8140*/  WARPSYNC.ALL ;  /* 0x0000000000007948 */ /* 0x000fea0003800000 */
[----:B------:R-:W-:Y:S01]  /*8150*/  R2UR UR4, R25 ;  /* 0x00000000190472ca */ /* 0x000fe200000e0000 */
[----:B------:R-:W-:Y:S01]  /*8160*/  BSSY.RECONVERGENT B0, `(.L_x_130) ;  /* 0x000005d000007945 */ /* 0x000fe20003800200 */
[C---:B----4-:R-:W-:Y:S02]  /*8170*/  SHF.L.U32 R0, R28.reuse, 0x10, RZ ;  /* 0x000000101c007819 */ /* 0x050fe400000006ff */
[----:B------:R-:W-:Y:S02]  /*8180*/  LOP3.LUT R2, R28, 0xffff0000, RZ, 0xc0, !PT ;  /* 0xffff00001c027812 */ /* 0x000fe400078ec0ff */
[C---:B------:R-:W-:Y:S02]  /*8190*/  SHF.L.U32 R20, R29.reuse, 0x10, RZ ;  /* 0x000000101d147819 */ /* 0x040fe400000006ff */
[----:B------:R-:W-:Y:S02]  /*81a0*/  LOP3.LUT R21, R29, 0xffff0000, RZ, 0xc0, !PT ;  /* 0xffff00001d157812 */ /* 0x000fe400078ec0ff */
[C---:B------:R-:W-:Y:S02]  /*81b0*/  SHF.L.U32 R25, R30.reuse, 0x10, RZ ;  /* 0x000000101e197819 */ /* 0x040fe400000006ff */
[----:B------:R-:W-:Y:S01]  /*81c0*/  LOP3.LUT R27, R30, 0xffff0000, RZ, 0xc0, !PT ;  /* 0xffff00001e1b7812 */ /* 0x000fe200078ec0ff */
[----:B------:R-:W1:Y:S01]  /*81d0*/  LDTM.x16 R4, tmem[UR4+0x10] ;  /* 0x00001004000479ee */ /* 0x000e620008240000 */
[C---:B------:R-:W-:Y:S01]  /*81e0*/  SHF.L.U32 R28, R31.reuse, 0x10, RZ ;  /* 0x000000101f1c7819 */ /* 0x040fe200000006ff */
[----:B------:R-:W-:Y:S01]  /*81f0*/  NOP ;  /* 0x0000000000007918 */ /* 0x000fe20000000000 */
[----:B------:R-:W-:Y:S02]  /*8200*/  LOP3.LUT R29, R31, 0xffff0000, RZ, 0xc0, !PT ;  /* 0xffff00001f1d7812 */ /* 0x000fe400078ec0ff */
[C---:B------:R-:W-:Y:S02]  /*8210*/  SHF.L.U32 R30, R36.reuse, 0x10, RZ ;  /* 0x00000010241e7819 */ /* 0x040fe400000006ff */
[----:B------:R-:W-:Y:S02]  /*8220*/  LOP3.LUT R31, R36, 0xffff0000, RZ, 0xc0, !PT ;  /* 0xffff0000241f7812 */ /* 0x000fe400078ec0ff */
[C---:B------:R-:W-:Y:S02]  /*8230*/  SHF.L.U32 R32, R37.reuse, 0x10, RZ ;  /* 0x0000001025207819 */ /* 0x040fe400000006ff */
[----:B------:R-:W-:Y:S02]  /*8240*/  LOP3.LUT R33, R37, 0xffff0000, RZ, 0xc0, !PT ;  /* 0xffff000025217812 */ /* 0x000fe400078ec0ff */
[C---:B------:R-:W-:Y:S02]  /*8250*/  SHF.L.U32 R34, R38.reuse, 0x10, RZ ;  /* 0x0000001026227819 */ /* 0x040fe400000006ff */
[----:B------:R-:W-:Y:S02]  /*8260*/  LOP3.LUT R35, R38, 0xffff0000, RZ, 0xc0, !PT ;  /* 0xffff000026237812 */ /* 0x000fe400078ec0ff */
[----:B------:R-:W-:Y:S02]  /*8270*/  IADD3 R58, PT, PT, R58, 0x170, RZ ;  /* 0x000001703a3a7810 */ /* 0x000fe40007ffe0ff */
[C---:B------:R-:W-:Y:S02]  /*8280*/  SHF.L.U32 R36, R39.reuse, 0x10, RZ ;  /* 0x0000001027247819 */ /* 0x040fe400000006ff */
[----:B------:R-:W-:Y:S02]  /*8290*/  LOP3.LUT R58, R58, 0xfefffff8, RZ, 0xc0, !PT ;  /* 0xfefffff83a3a7812 */ /* 0x000fe400078ec0ff */
[----:B------:R-:W-:Y:S01]  /*82a0*/  LOP3.LUT R37, R39, 0xffff0000, RZ, 0xc0, !PT ;  /* 0xffff000027257812 */ /* 0x000fe200078ec0ff */
[C---:B-1----:R-:W-:Y:S01]  /*82b0*/  FMUL R4, R24.reuse, R4 ;  /* 0x0000000418047220 */ /* 0x042fe20000400000 */
[----:B------:R1:W-:Y:S01]  /*82c0*/  SYNCS.ARRIVE.TRANS64.RED.A1T0 RZ, [R58+URZ], RZ ;  /* 0x000000ff3aff79a7 */ /* 0x0003e200081004ff */
[C---:B------:R-:W-:Y:S01]  /*82d0*/  FMUL R5, R24.reuse, R5 ;  /* 0x0000000518057220 */ /* 0x040fe20000400000 */
[----:B------:R-:W-:Y:S01]  /*82e0*/  FMUL R6, R24, R6 ;  /* 0x0000000618067220 */ /* 0x000fe20000400000 */
[----:B------:R-:W-:Y:S01]  /*82f0*/  FFMA R4, R26, R0, R4 ;  /* 0x000000001a047223 */ /* 0x000fe20000000004 */
[----:B------:R-:W-:Y:S01]  /*8300*/  FMUL R0, R24, R7 ;  /* 0x0000000718007220 */ /* 0x000fe20000400000 */
[C---:B------:R-:W-:Y:S01]  /*8310*/  FFMA R5, R26.reuse, R2, R5 ;  /* 0x000000021a057223 */ /* 0x040fe20000000005 */
[----:B------:R-:W-:Y:S01]  /*8320*/  FFMA R6, R26, R20, R6 ;  /* 0x000000141a067223 */ /* 0x000fe20000000006 */
[----:B------:R-:W-:Y:S01]  /*8330*/  FMUL R2, R24, R8 ;  /* 0x0000000818027220 */ /* 0x000fe20000400000 */
[----:B------:R-:W-:Y:S01]  /*8340*/  FFMA R0, R26, R21, R0 ;  /* 0x000000151a007223 */ /* 0x000fe20000000000 */
[C---:B------:R-:W-:Y:S01]  /*8350*/  FMUL R3, R24.reuse, R9 ;  /* 0x0000000918037220 */ /* 0x040fe20000400000 */
[----:B------:R-:W-:Y:S01]  /*8360*/  F2FP.BF16.F32.PACK_AB R4, R5, R4 ;  /* 0x000000040504723e */ /* 0x000fe200000010ff */
[C---:B------:R-:W-:Y:S01]  /*8370*/  FMUL R7, R24.reuse, R10 ;  /* 0x0000000a18077220 */ /* 0x040fe20000400000 */
[----:B------:R-:W-:Y:S01]  /*8380*/  FMUL R11, R24, R11 ;  /* 0x0000000b180b7220 */ /* 0x000fe20000400000 */
[----:B------:R-:W-:Y:S01]  /*8390*/  F2FP.BF16.F32.PACK_AB R5, R0, R6 ;  /* 0x000000060005723e */ /* 0x000fe200000010ff */
[----:B------:R-:W-:Y:S01]  /*83a0*/  FFMA R2, R26, R25, R2 ;  /* 0x000000191a027223 */ /* 0x000fe20000000002 */
[----:B------:R-:W-:Y:S01]  /*83b0*/  FMUL R8, R24, R12 ;  /* 0x0000000c18087220 */ /* 0x000fe20000400000 */
[----:B------:R-:W-:Y:S01]  /*83c0*/  MOV R0, UR44 ;  /* 0x0000002c00007c02 */ /* 0x000fe20008000f00 */
[----:B------:R-:W-:Y:S01]  /*83d0*/  FFMA R3, R26, R27, R3 ;  /* 0x0000001b1a037223 */ /* 0x000fe20000000003 */
[----:B------:R-:W-:Y:S01]  /*83e0*/  FMUL R9, R24, R13 ;  /* 0x0000000d18097220 */ /* 0x000fe20000400000 */
[----:B------:R-:W-:Y:S01]  /*83f0*/  FFMA R7, R26, R28, R7 ;  /* 0x0000001c1a077223 */ /* 0x000fe20000000007 */
[----:B------:R-:W-:Y:S01]  /*8400*/  FMUL R10, R24, R14 ;  /* 0x0000000e180a7220 */ /* 0x000fe20000400000 */
[----:B------:R-:W-:Y:S01]  /*8410*/  FFMA R11, R26, R29, R11 ;  /* 0x0000001d1a0b7223 */ /* 0x000fe2000000000b */
[----:B------:R-:W-:Y:S01]  /*8420*/  FMUL R15, R24, R15 ;  /* 0x0000000f180f7220 */ /* 0x000fe20000400000 */
[----:B------:R-:W-:Y:S01]  /*8430*/  FFMA R8, R26, R30, R8 ;  /* 0x0000001e1a087223 */ /* 0x000fe20000000008 */
[----:B------:R-:W-:Y:S01]  /*8440*/  LEA R0, R0, R52, 0xb ;  /* 0x0000003400007211 */ /* 0x000fe200078e58ff */
[----:B------:R-:W-:Y:S01]  /*8450*/  FMUL R12, R24, R16 ;  /* 0x00000010180c7220 */ /* 0x000fe20000400000 */
[----:B------:R-:W-:Y:S01]  /*8460*/  FFMA R9, R26, R31, R9 ;  /* 0x0000001f1a097223 */ /* 0x000fe20000000009 */
[----:B------:R-:W-:Y:S01]  /*8470*/  FMUL R13, R24, R17 ;  /* 0x00000011180d7220 */ /* 0x000fe20000400000 */
[----:B------:R-:W-:Y:S01]  /*8480*/  FFMA R10, R26, R32, R10 ;  /* 0x000000201a0a7223 */ /* 0x000fe2000000000a */
[----:B------:R-:W-:Y:S01]  /*8490*/  FMUL R14, R24, R18 ;  /* 0x00000012180e7220 */ /* 0x000fe20000400000 */
[----:B------:R-:W-:Y:S01]  /*84a0*/  FFMA R15, R26, R33, R15 ;  /* 0x000000211a0f7223 */ /* 0x000fe2000000000f */
[----:B------:R-:W-:Y:S01]  /*84b0*/  FMUL R19, R24, R19 ;  /* 0x0000001318137220 */ /* 0x000fe20000400000 */
[----:B------:R-:W-:Y:S01]  /*84c0*/  F2FP.BF16.F32.PACK_AB R6, R3, R2 ;  /* 0x000000020306723e */ /* 0x000fe200000010ff */
[C---:B------:R-:W-:Y:S01]  /*84d0*/  FFMA R12, R26.reuse, R34, R12 ;  /* 0x000000221a0c7223 */ /* 0x040fe2000000000c */
[----:B------:R-:W-:Y:S01]  /*84e0*/  F2FP.BF16.F32.PACK_AB R7, R11, R7 ;  /* 0x000000070b07723e */ /* 0x000fe200000010ff */
[----:B------:R-:W-:Y:S01]  /*84f0*/  FFMA R13, R26, R35, R13 ;  /* 0x000000231a0d7223 */ /* 0x000fe2000000000d */
[----:B------:R-:W-:Y:S01]  /*8500*/  LEA R0, R0, UR45, 0x1 ;  /* 0x0000002d00007c11 */ /* 0x000fe2000f8e08ff */
[C---:B------:R-:W-:Y:S01]  /*8510*/  FFMA R14, R26.reuse, R36, R14 ;  /* 0x000000241a0e7223 */ /* 0x040fe2000000000e */
[----:B------:R-:W-:Y:S01]  /*8520*/  FFMA R19, R26, R37, R19 ;  /* 0x000000251a137223 */ /* 0x000fe20000000013 */
[----:B------:R-:W-:Y:S02]  /*8530*/  F2FP.BF16.F32.PACK_AB R8, R9, R8 ;  /* 0x000000080908723e */ /* 0x000fe400000010ff */
[----:B------:R1:W-:Y:S01]  /*8540*/  STS.128 [R0+0x200], R4 ;  /* 0x0002000400007388 */ /* 0x0003e20000000c00 */
[----:B------:R-:W-:Y:S02]  /*8550*/  F2FP.BF16.F32.PACK_AB R9, R15, R10 ;  /* 0x0000000a0f09723e */ /* 0x000fe400000010ff */
        /* <DEDUP_REMOVED lines=15> */
[----:B------:R-:W-:Y:S01]  /*8650*/  ULEA UR6, UR44, UR45, 0xc ;  /* 0x0000002d2c067291 */ /* 0x000fe2000f8e60ff */
[----:B------:R-:W-:Y:S01]  /*8660*/  R2UR UR12, R54 ;  /* 0x00000000360c72ca */ /* 0x000fe200000e0000 */
[----:B------:R-:W-:Y:S01]  /*8670*/  UIADD3 UR9, UPT, UPT, UR47, 0x10, URZ ;  /* 0x000000102f097890 */ /* 0x000fe2000fffe0ff */
[----:B------:R-:W-:Y:S01]  /*8680*/  R2UR UR13, R55 ;  /* 0x00000000370d72ca */ /* 0x000fe200000e0000 */
[----:B------:R-:W-:Y:S02]  /*8690*/  UIADD3 UR8, UPT, UPT, UR6, 0x200, URZ ;  /* 0x0000020006087890 */ /* 0x000fe4000fffe0ff */
[----:B------:R-:W-:Y:S02]  /*86a0*/  UIADD3 UR6, UPT, UPT, UR6, 0xa00, URZ ;  /* 0x00000a0006067890 */ /* 0x000fe4000fffe0ff */
[----:B------:R-:W-:Y:S02]  /*86b0*/  UIADD3 UR7, UPT, UPT, UR47, 0x30, URZ ;  /* 0x000000302f077890 */ /* 0x000fe4000fffe0ff */
[----:B--2---:R-:W-:Y:S04]  /*86c0*/  UIADD3 UR4, UP0, UPT, UR14, 0x780, URZ ;  /* 0x000007800e047890 */ /* 0x004fe8000ff1e0ff */
[----:B------:R-:W-:Y:S09]  /*86d0*/  UIADD3.X UR5, UPT, UPT, URZ, UR15, URZ, UP0, !UPT ;  /* 0x0000000fff057290 */ /* 0x000ff200087fe4ff */
[----:B------:R2:W-:Y:S02]  /*86e0*/  UTMASTG.5D.IM2COL [UR8], [UR4] ;  /* 0x00000008040073b5 */ /* 0x0005e40008060000 */
[----:B--2---:R-:W-:Y:S01]  /*86f0*/  UMOV UR8, UR6 ;  /* 0x0000000600087c82 */ /* 0x004fe20008000000 */
[----:B------:R-:W-:Y:S02]  /*8700*/  UMOV UR9, UR7 ;  /* 0x0000000700097c82 */ /* 0x000fe40008000000 */
[----:B------:R2:W-:Y:S02]  /*8710*/  UTMASTG.5D.IM2COL [UR8], [UR4] ;  /* 0x00000008040073b5 */ /* 0x0005e40008060000 */
[----:B--2---:R0:W-:Y:S02]  /*8720*/  UTMACMDFLUSH ;  /* 0x00000000000079b7 */ /* 0x0041e40000000000 */
.L_x_131:
[----:B------:R-:W-:Y:S05]  /*8730*/  BSYNC.RECONVERGENT B0 ;  /* 0x0000000000007941 */ /* 0x000fea0003800200 */
.L_x_130:
[----:B------:R-:W-:Y:S01]  /*8740*/  UIADD3 UR4, UPT, UPT, UR44, 0x1, URZ ;  /* 0x000000012c047890 */ /* 0x000fe2000fffe0ff */
[----:B------:R-:W-:Y:S03]  /*8750*/  BSSY.RECONVERGENT B0, `(.L_x_132) ;  /* 0x0000008000007945 */ /* 0x000fe60003800200 */
[----:B------:R-:W-:Y:S04]  /*8760*/  UISETP.NE.AND UP0, UPT, UR4, 0x3, UPT ;  /* 0x000000030400788c */ /* 0x000fe8000bf05270 */
[----:B------:R-:W-:Y:S02]  /*8770*/  UISETP.EQ.XOR UP1, UPT, UR46, 0x3, !UP0 ;  /* 0x000000032e00788c */ /* 0x000fe4000c722a70 */
[----:B------:R-:W-:Y:S02]  /*8780*/  USEL UR48, UR4, URZ, UP0 ;  /* 0x000000ff04307287 */ /* 0x000fe40008000000 */
[----:B------:R-:W-:Y:S04]  /*8790*/  USEL UR5, URZ, 0x1, !UP1 ;  /* 0x00000001ff057887 */ /* 0x000fe8000c800000 */
[----:B------:R-:W-:Y:S01]  /*87a0*/  ULOP3.LUT UR51, UR51, UR5, URZ, 0x3c, !UPT ;  /* 0x0000000533337292 */ /* 0x000fe2000f8e3cff */
[----:B------:R-:W-:Y:S11]  /*87b0*/  @P0 BRA `(.L_x_133) ;  /* 0x0000000000040947 */ /* 0x000ff60003800000 */
[----:B------:R-:W-:Y:S04]  /*87c0*/  DEPBAR.LE SB0, 0x1 ;  /* 0x000080400000791a */ /* 0x000fe80000000000 */
.L_x_133:
[----:B------:R-:W-:Y:S05]  /*87d0*/  BSYNC.RECONVERGENT B0 ;  /* 0x0000000000007941 */ /* 0x000fea0003800200 */
.L_x_132:
[----:B------:R-:W-:Y:S01]  /*87e0*/  BAR.SYNC.DEFER_BLOCKING 0x1, 0x80 ;  /* 0x0042000000007b1d */ /* 0x000fe20000010000 */
[----:B------:R-:W-:Y:S01]  /*87f0*/  UISETP.NE.AND UP0, UPT, UR50, -0x2, UPT ;  /* 0xfffffffe3200788c */ /* 0x000fe2000bf05270 */
[----:B------:R-:W-:Y:S08]  /*8800*/  IADD3 R22, PT, PT, R22, 0x1, RZ ;  /* 0x0000000116167810 */ /* 0x000ff00007ffe0ff */
[----:B------:R-:W-:Y:S05]  /*8810*/  BRA.U !UP0, `(.L_x_134) ;  /* 0x0000000108287547 */ /* 0x000fea000b800000 */
[----:B-1----:R-:W1:Y:S01]  /*8820*/  S2R R0, SR_CgaCtaId ;  /* 0x0000000000007919 */ /* 0x002e620000008800 */
[----:B------:R-:W-:Y:S01]  /*8830*/  ISETP.NE.AND P0, PT, R60, RZ, PT ;  /* 0x000000ff3c00720c */ /* 0x000fe20003f05270 */
[----:B------:R-:W-:Y:S01]  /*8840*/  IMAD.U32 R2, RZ, RZ, UR49 ;  /* 0x00000031ff027e24 */ /* 0x000fe2000f8e00ff */
[----:B------:R-:W-:Y:S04]  /*8850*/  UIADD3 UR4, UPT, UPT, UR49, 0x1, URZ ;  /* 0x0000000131047890 */ /* 0x000fe8000fffe0ff */
[----:B------:R-:W-:Y:S04]  /*8860*/  UISETP.NE.AND UP0, UPT, UR4, 0x3, UPT ;  /* 0x000000030400788c */ /* 0x000fe8000bf05270 */
[----:B------:R-:W-:Y:S03]  /*8870*/  USEL UR49, UR4, URZ, UP0 ;  /* 0x000000ff04317287 */ /* 0x000fe60008000000 */
[----:B------:R-:W-:Y:S05]  /*8880*/  @P0 LEA R2, R2, UR45, 0x3 ;  /* 0x0000002d02020c11 */ /* 0x000fea000f8e18ff */
[----:B------:R-:W-:Y:S05]  /*8890*/  @P0 VIADD R2, R2, 0x128 ;  /* 0x0000012802020836 */ /* 0x000fea0000000000 */
[----:B-1----:R-:W-:Y:S04]  /*88a0*/  @P0 PRMT R0, R0, 0x654, R2 ;  /* 0x0000065400000816 */ /* 0x002fe80000000002 */
[----:B------:R2:W-:Y:S03]  /*88b0*/  @P0 SYNCS.ARRIVE.TRANS64.RED.A1T0 RZ, [R0+URZ], RZ ;  /* 0x000000ff00ff09a7 */ /* 0x0005e600081004ff */
.L_x_134:
[----:B------:R-:W-:Y:S01]  /*88c0*/  R2UR UR5, R47 ;  /* 0x000000002f0572ca */ /* 0x000fe200000e0000 */
[----:B------:R-:W-:Y:S01]  /*88d0*/  UISETP.NE.AND UP0, UPT, UR60, URZ, UPT ;  /* 0x000000ff3c00728c */ /* 0x000fe2000bf05270 */
[----:B------:R-:W-:Y:S01]  /*88e0*/  R2UR UR4, R48 ;  /* 0x00000000300472ca */ /* 0x000fe200000e0000 */
[----:B------:R-:W-:Y:S01]  /*88f0*/  UIADD3 UR50, UPT, UPT, UR50, 0x2, URZ ;  /* 0x0000000232327890 */ /* 0x000fe2000fffe0ff */
[----:B------:R-:W-:Y:S01]  /*8900*/  ISETP.NE.AND P0, PT, R22, 0x2, PT ;  /* 0x000000021600780c */ /* 0x000fe20003f05270 */
[----:B------:R-:W-:Y:S01]  /*8910*/  UMOV UR46, UR61 ;  /* 0x0000003d002e7c82 */ /* 0x000fe20008000000 */
[----:B------:R-:W-:Y:S02]  /*8920*/  LOP3.LUT R50, R50, 0x1, RZ, 0x3c, !PT ;  /* 0x0000000132327812 */ /* 0x000fe400078e3cff */
[----:B-12---:R-:W-:Y:S02]  /*8930*/  SEL R0, RZ, 0x1, P0 ;  /* 0x00000001ff007807 */ /* 0x006fe40000000000 */
[----:B------:R-:W-:Y:S02]  /*8940*/  SEL R22, R22, RZ, P0 ;  /* 0x000000ff16167207 */ /* 0x000fe40000000000 */
[----:B------:R-:W-:Y:S01]  /*8950*/  LOP3.LUT R51, R51, R0, RZ, 0x3c, !PT ;  /* 0x0000000033337212 */ /* 0x000fe200078e3cff */
[----:B------:R-:W-:Y:S02]  /*8960*/  UIADD3 UR19, UPT, UPT, UR36, UR5, URZ ;  /* 0x0000000524137290 */ /* 0x000fe4000fffe0ff */
[----:B------:R-:W-:Y:S01]  /*8970*/  UIADD3 UR44, UPT, UPT, UR37, UR4, URZ ;  /* 0x00000004252c7290 */ /* 0x000fe2000fffe0ff */
[----:B------:R-:W-:Y:S11]  /*8980*/  BRA.U UP0, `(.L_x_135) ;  /* 0xffffffd900e87547 */ /* 0x000ff6000b83ffff */
[----:B------:R-:W-:-:S13]  /*8990*/  R2UR UR4, R49 ;  /* 0x00000000310472ca */ /* 0x000fda00000e0000 */
[----:B------:R-:W-:-:S09]  /*89a0*/  UISETP.NE.AND UP0, UPT, UR4, URZ, UPT ;  /* 0x000000ff0400728c */ /* 0x000fd2000bf05270 */
[----:B------:R-:W-:Y:S05]  /*89b0*/  BRA.U !UP0, `(.L_x_136) ;  /* 0x0000000108487547 */ /* 0x000fea000b800000 */
[----:B------:R-:W1:Y:S02]  /*89c0*/  LDCU.64 UR4, c[0x0][0x990] ;  /* 0x00013200ff0477ac */ /* 0x000e640008000a00 */
[----:B-1----:R-:W-:-:S04]  /*89d0*/  UISETP.NE.U32.AND UP0, UPT, UR4, URZ, UPT ;  /* 0x000000ff0400728c */ /* 0x002fc8000bf05070 */
[----:B------:R-:W-:-:S09]  /*89e0*/  UISETP.NE.AND.EX UP0, UPT, UR5, URZ, UPT, UP0 ;  /* 0x000000ff0500728c */ /* 0x000fd2000bf05300 */
[----:B------:R-:W-:Y:S05]  /*89f0*/  BRA.U UP0, `(.L_x_137) ;  /* 0x00000001000c7547 */ /* 0x000fea000b800000 */
[----:B------:R-:W-:-:S13]  /*8a00*/  FSETP.NEU.AND P0, PT, R26, RZ, PT ;  /* 0x000000ff1a00720b */ /* 0x000fda0003f0d000 */
[----:B------:R-:W-:Y:S05]  /*8a10*/  @!P0 EXIT ;  /* 0x000000000000894d */ /* 0x000fea0003800000 */
[----:B------:R-:W-:Y:S05]  /*8a20*/  BRA `(.L_x_136) ;  /* 0x00000000002c7947 */ /* 0x000fea0003800000 */
.L_x_137:
[----:B------:R-:W-:Y:S01]  /*8a30*/  ISETP.NE.AND P0, PT, R59, RZ, PT ;  /* 0x000000ff3b00720c */ /* 0x000fe20003f05270 */
[----:B------:R-:W-:-:S12]  /*8a40*/  BSSY.RECONVERGENT B0, `(.L_x_136) ;  /* 0x0000009000007945 */ /* 0x000fd80003800200 */
[----:B------:R-:W-:Y:S05]  /*8a50*/  @P0 BRA `(.L_x_138) ;  /* 0x0000000000140947 */ /* 0x000fea0003800000 */
[----:B------:R-:W1:Y:S02]  /*8a60*/  LDCU.64 UR4, c[0x0][0x988] ;  /* 0x00013100ff0477ac */ /* 0x000e640008000a00 */
[----:B-1----:R-:W-:-:S04]  /*8a70*/  ISETP.NE.U32.AND P0, PT, RZ, UR4, PT ;  /* 0x00000004ff007c0c */ /* 0x002fc8000bf05070 */
[----:B------:R-:W-:-:S13]  /*8a80*/  ISETP.NE.AND.EX P0, PT, RZ, UR5, PT, P0 ;  /* 0x00000005ff007c0c */ /* 0x000fda000bf05300 */
[----:B------:R-:W-:Y:S05]  /*8a90*/  @!P0 EXIT ;  /* 0x000000000000894d */ /* 0x000fea0003800000 */
[----:B------:R-:W-:Y:S05]  /*8aa0*/  BRA `(.L_x_139) ;  /* 0x0000000000087947 */ /* 0x000fea0003800000 */
.L_x_138:
[----:B------:R-:W-:-:S13]  /*8ab0*/  FSETP.NEU.AND P0, PT, R26, RZ, PT ;  /* 0x000000ff1a00720b */ /* 0x000fda0003f0d000 */
[----:B------:R-:W-:Y:S05]  /*8ac0*/  @!P0 EXIT ;  /* 0x000000000000894d */ /* 0x000fea0003800000 */
.L_x_139:
[----:B------:R-:W-:Y:S05]  /*8ad0*/  BSYNC.RECONVERGENT B0 ;  /* 0x0000000000007941 */ /* 0x000fea0003800200 */
.L_x_136:
[----:B------:R-:W1:Y:S01]  /*8ae0*/  S2UR UR5, SR_CgaCtaId ;  /* 0x00000000000579c3 */ /* 0x000e620000008800 */
[----:B------:R-:W-:Y:S01]  /*8af0*/  ULEA UR4, UR49, UR45, 0x3 ;  /* 0x0000002d31047291 */ /* 0x000fe2000f8e18ff */
[----:B------:R-:W-:-:S04]  /*8b00*/  DEPBAR.LE SB0, 0x0 ;  /* 0x000080000000791a */ /* 0x000fc80000000000 */
[----:B------:R-:W-:-:S04]  /*8b10*/  UIADD3 UR4, UPT, UPT, UR4, 0x128, URZ ;  /* 0x0000012804047890 */ /* 0x000fc8000fffe0ff */
[----:B-1----:R-:W-:-:S09]  /*8b20*/  UPRMT UR4, UR5, 0x654, UR4 ;  /* 0x0000065405047896 */ /* 0x002fd20008000004 */
[----:B------:R-:W-:Y:S01]  /*8b30*/  SYNCS.ARRIVE.TRANS64.RED.A1T0 RZ, [UR4], RZ ;  /* 0x000000ffffff79a7 */ /* 0x000fe20008100404 */
[----:B------:R-:W-:Y:S05]  /*8b40*/  EXIT ;  /* 0x000000000000794d */ /* 0x000fea0003800000 */
.L_x_25:
[----:B------:R-:W-:Y:S07]  /*8b50*/  MOV R0, UR9 ;  /* 0x0000000900007c02 */ /* 0x000fee0008000f00 */
.L_x_140:
[----:B--2---:R2:W3:Y:S02]  /*8b60*/  SYNCS.PHASECHK.TRANS64.TRYWAIT P0, [R0+URZ+0x88], R4 ;  /* 0x00008804000075a7 */ /* 0x0044e400080011ff */
[----:B---3--:R-:W-:Y:S05]  /*8b70*/  @!P0 NANOSLEEP.SYNCS 0x989680 ;  /* 0x009896800000895d */ /* 0x008fea0003900000 */
[----:B------:R-:W3:Y:S02]  /*8b80*/  @!P0 SYNCS.PHASECHK.TRANS64 P0, [R0+URZ+0x88], R4 ;  /* 0x00008804000085a7 */ /* 0x000ee400080010ff */
[----:B---3--:R-:W-:Y:S05]  /*8b90*/  @!P0 BRA `(.L_x_140) ;  /* 0xfffffffc00f08947 */ /* 0x008fea000383ffff */
[----:B------:R-:W-:Y:S05]  /*8ba0*/  BRA `(.L_x_24) ;  /* 0xffffff90007c7947 */ /* 0x000fea000383ffff */
.L_x_32:
[----:B------:R-:W-:Y:S07]  /*8bb0*/  MOV R0, UR9 ;  /* 0x0000000900007c02 */ /* 0x000fee0008000f00 */
.L_x_141:
[----:B-1----:R1:W2:Y:S02]  /*8bc0*/  SYNCS.PHASECHK.TRANS64.TRYWAIT P0, [R0+URZ+0x88], R4 ;  /* 0x00008804000075a7 */ /* 0x0022a400080011ff */
[----:B--2---:R-:W-:Y:S05]  /*8bd0*/  @!P0 NANOSLEEP.SYNCS 0x989680 ;  /* 0x009896800000895d */ /* 0x004fea0003900000 */
[----:B------:R-:W2:Y:S02]  /*8be0*/  @!P0 SYNCS.PHASECHK.TRANS64 P0, [R0+URZ+0x88], R4 ;  /* 0x00008804000085a7 */ /* 0x000ea400080010ff */
[----:B--2---:R-:W-:Y:S05]  /*8bf0*/  @!P0 BRA `(.L_x_141) ;  /* 0xfffffffc00f08947 */ /* 0x004fea000383ffff */
[----:B------:R-:W-:Y:S05]  /*8c00*/  BRA `(.L_x_31) ;  /* 0xffffff9800207947 */ /* 0x000fea000383ffff */
.L_x_37:
[----:B-1----:R-:W-:-:S07]  /*8c10*/  MOV R0, UR30 ;  /* 0x0000001e00007c02 */ /* 0x002fce0008000f00 */
.L_x_142:
[----:B-1----:R1:W2:Y:S02]  /*8c20*/  SYNCS.PHASECHK.TRANS64.TRYWAIT P0, [R0+URZ+0x150], R3 ;  /* 0x00015003000075a7 */ /* 0x0022a400080011ff */
[----:B--2---:R-:W-:Y:S05]  /*8c30*/  @!P0 NANOSLEEP.SYNCS 0x989680 ;  /* 0x009896800000895d */ /* 0x004fea0003900000 */
[----:B------:R-:W2:Y:S02]  /*8c40*/  @!P0 SYNCS.PHASECHK.TRANS64 P0, [R0+URZ+0x150], R3 ;  /* 0x00015003000085a7 */ /* 0x000ea400080010ff */
[----:B--2---:R-:W-:Y:S05]  /*8c50*/  @!P0 BRA `(.L_x_142) ;  /* 0xfffffffc00f08947 */ /* 0x004fea000383ffff */
[----:B------:R-:W-:Y:S05]  /*8c60*/  BRA `(.L_x_143) ;  /* 0xffffff9c00047947 */ /* 0x000fea000383ffff */
.L_x_41:
[----:B------:R-:W-:-:S07]  /*8c70*/  MOV R0, UR4 ;  /* 0x0000000400007c02 */ /* 0x000fce0008000f00 */
.L_x_144:
[----:B-1----:R1:W2:Y:S02]  /*8c80*/  SYNCS.PHASECHK.TRANS64.TRYWAIT P0, [R0+URZ], R2 ;  /* 0x00000002000075a7 */ /* 0x0022a400080011ff */
[----:B--2---:R-:W-:Y:S05]  /*8c90*/  @!P0 NANOSLEEP.SYNCS 0x989680 ;  /* 0x009896800000895d */ /* 0x004fea0003900000 */
[----:B------:R-:W2:Y:S02]  /*8ca0*/  @!P0 SYNCS.PHASECHK.TRANS64 P0, [R0+URZ], R2 ;  /* 0x00000002000085a7 */ /* 0x000ea400080010ff */
[----:B--2---:R-:W-:Y:S05]  /*8cb0*/  @!P0 BRA `(.L_x_144) ;  /* 0xfffffffc00f08947 */ /* 0x004fea000383ffff */
[----:B------:R-:W-:Y:S05]  /*8cc0*/  BRA `(.L_x_145) ;  /* 0xffffffa0009c7947 */ /* 0x000fea000383ffff */
.L_x_42:
[----:B------:R-:W-:-:S07]  /*8cd0*/  MOV R0, UR5 ;  /* 0x0000000500007c02 */ /* 0x000fce0008000f00 */
.L_x_146:
[----:B-1----:R1:W2:Y:S02]  /*8ce0*/  SYNCS.PHASECHK.TRANS64.TRYWAIT P0, [R0+URZ], R2 ;  /* 0x00000002000075a7 */ /* 0x0022a400080011ff */
[----:B--2---:R-:W-:Y:S05]  /*8cf0*/  @!P0 NANOSLEEP.SYNCS 0x989680 ;  /* 0x009896800000895d */ /* 0x004fea0003900000 */
[----:B------:R-:W2:Y:S02]  /*8d00*/  @!P0 SYNCS.PHASECHK.TRANS64 P0, [R0+URZ], R2 ;  /* 0x00000002000085a7 */ /* 0x000ea400080010ff */
[----:B--2---:R-:W-:Y:S05]  /*8d10*/  @!P0 BRA `(.L_x_146) ;  /* 0xfffffffc00f08947 */ /* 0x004fea000383ffff */
[----:B------:R-:W-:Y:S05]  /*8d20*/  BRA `(.L_x_147) ;  /* 0xffffffa000ac7947 */ /* 0x000fea000383ffff */
.L_x_43:
[----:B------:R-:W-:-:S07]  /*8d30*/  MOV R0, UR5 ;  /* 0x0000000500007c02 */ /* 0x000fce0008000f00 */
.L_x_148:
[----:B-1----:R1:W2:Y:S02]  /*8d40*/  SYNCS.PHASECHK.TRANS64.TRYWAIT P0, [R0+URZ], R2 ;  /* 0x00000002000075a7 */ /* 0x0022a400080011ff */
[----:B--2---:R-:W-:Y:S05]  /*8d50*/  @!P0 NANOSLEEP.SYNCS 0x989680 ;  /* 0x009896800000895d */ /* 0x004fea0003900000 */
[----:B------:R-:W2:Y:S02]  /*8d60*/  @!P0 SYNCS.PHASECHK.TRANS64 P0, [R0+URZ], R2 ;  /* 0x00000002000085a7 */ /* 0x000ea400080010ff */
[----:B--2---:R-:W-:Y:S05]  /*8d70*/  @!P0 BRA `(.L_x_148) ;  /* 0xfffffffc00f08947 */ /* 0x004fea000383ffff */
[----:B------:R-:W-:Y:S05]  /*8d80*/  BRA `(.L_x_149) ;  /* 0xffffffa000bc7947 */ /* 0x000fea000383ffff */
.L_x_44:
[----:B------:R-:W-:-:S07]  /*8d90*/  MOV R0, UR5 ;  /* 0x0000000500007c02 */ /* 0x000fce0008000f00 */
.L_x_150:
[----:B-1----:R1:W2:Y:S02]  /*8da0*/  SYNCS.PHASECHK.TRANS64.TRYWAIT P0, [R0+URZ], R2 ;  /* 0x00000002000075a7 */ /* 0x0022a400080011ff */
[----:B--2---:R-:W-:Y:S05]  /*8db0*/  @!P0 NANOSLEEP.SYNCS 0x989680 ;  /* 0x009896800000895d */ /* 0x004fea0003900000 */
[----:B------:R-:W2:Y:S02]  /*8dc0*/  @!P0 SYNCS.PHASECHK.TRANS64 P0, [R0+URZ], R2 ;  /* 0x00000002000085a7 */ /* 0x000ea400080010ff */
[----:B--2---:R-:W-:Y:S05]  /*8dd0*/  @!P0 BRA `(.L_x_150) ;  /* 0xfffffffc00f08947 */ /* 0x004fea000383ffff */
[----:B------:R-:W-:Y:S05]  /*8de0*/  BRA `(.L_x_151) ;  /* 0xffffffa000cc7947 */ /* 0x000fea000383ffff */
.L_x_45:
[----:B------:R-:W-:-:S07]  /*8df0*/  MOV R0, UR5 ;  /* 0x0000000500007c02 */ /* 0x000fce0008000f00 */
.L_x_152:
[----:B-1----:R1:W2:Y:S02]  /*8e00*/  SYNCS.PHASECHK.TRANS64.TRYWAIT P0, [R0+URZ], R2 ;  /* 0x00000002000075a7 */ /* 0x0022a400080011ff */
[----:B--2---:R-:W-:Y:S05]  /*8e10*/  @!P0 NANOSLEEP.SYNCS 0x989680 ;  /* 0x009896800000895d */ /* 0x004fea0003900000 */
[----:B------:R-:W2:Y:S02]  /*8e20*/  @!P0 SYNCS.PHASECHK.TRANS64 P0, [R0+URZ], R2 ;  /* 0x00000002000085a7 */ /* 0x000ea400080010ff */
[----:B--2---:R-:W-:Y:S05]  /*8e30*/  @!P0 BRA `(.L_x_152) ;  /* 0xfffffffc00f08947 */ /* 0x004fea000383ffff */
[----:B------:R-:W-:Y:S05]  /*8e40*/  BRA `(.L_x_153) ;  /* 0xffffffa000dc7947 */ /* 0x000fea000383ffff */
.L_x_46:
[----:B------:R-:W-:-:S07]  /*8e50*/  MOV R0, UR5 ;  /* 0x0000000500007c02 */ /* 0x000fce0008000f00 */
.L_x_154:
[----:B-1----:R1:W2:Y:S02]  /*8e60*/  SYNCS.PHASECHK.TRANS64.TRYWAIT P0, [R0+URZ], R2 ;  /* 0x00000002000075a7 */ /* 0x0022a400080011ff */
[----:B--2---:R-:W-:Y:S05]  /*8e70*/  @!P0 NANOSLEEP.SYNCS 0x989680 ;  /* 0x009896800000895d */ /* 0x004fea0003900000 */
[----:B------:R-:W2:Y:S02]  /*8e80*/  @!P0 SYNCS.PHASECHK.TRANS64 P0, [R0+URZ], R2 ;  /* 0x00000002000085a7 */ /* 0x000ea400080010ff */
[----:B--2---:R-:W-:Y:S05]  /*8e90*/  @!P0 BRA `(.L_x_154) ;  /* 0xfffffffc00f08947 */ /* 0x004fea000383ffff */
[----:B------:R-:W-:Y:S05]  /*8ea0*/  BRA `(.L_x_155) ;  /* 0xffffffa000ec7947 */ /* 0x000fea000383ffff */
.L_x_47:
[----:B------:R-:W-:-:S07]  /*8eb0*/  MOV R0, UR5 ;  /* 0x0000000500007c02 */ /* 0x000fce0008000f00 */
.L_x_156:
[----:B-1----:R1:W2:Y:S02]  /*8ec0*/  SYNCS.PHASECHK.TRANS64.TRYWAIT P0, [R0+URZ], R2 ;  /* 0x00000002000075a7 */ /* 0x0022a400080011ff */
[----:B--2---:R-:W-:Y:S05]  /*8ed0*/  @!P0 NANOSLEEP.SYNCS 0x989680 ;  /* 0x009896800000895d */ /* 0x004fea0003900000 */
[----:B------:R-:W2:Y:S02]  /*8ee0*/  @!P0 SYNCS.PHASECHK.TRANS64 P0, [R0+URZ], R2 ;  /* 0x00000002000085a7 */ /* 0x000ea400080010ff */
[----:B--2---:R-:W-:Y:S05]  /*8ef0*/  @!P0 BRA `(.L_x_156) ;  /* 0xfffffffc00f08947 */ /* 0x004fea000383ffff */
[----:B------:R-:W-:Y:S05]  /*8f00*/  BRA `(.L_x_157) ;  /* 0xffffffa000fc7947 */ /* 0x000fea000383ffff */
.L_x_48:
[----:B------:R-:W-:-:S07]  /*8f10*/  MOV R0, UR5 ;  /* 0x0000000500007c02 */ /* 0x000fce0008000f00 */
.L_x_158:
[----:B-1----:R1:W2:Y:S02]  /*8f20*/  SYNCS.PHASECHK.TRANS64.TRYWAIT P0, [R0+URZ], R2 ;  /* 0x00000002000075a7 */ /* 0x0022a400080011ff */
[----:B--2---:R-:W-:Y:S05]  /*8f30*/  @!P0 NANOSLEEP.SYNCS 0x989680 ;  /* 0x009896800000895d */ /* 0x004fea0003900000 */
[----:B------:R-:W2:Y:S02]  /*8f40*/  @!P0 SYNCS.PHASECHK.TRANS64 P0, [R0+URZ], R2 ;  /* 0x00000002000085a7 */ /* 0x000ea400080010ff */
[----:B--2---:R-:W-:Y:S05]  /*8f50*/  @!P0 BRA `(.L_x_158) ;  /* 0xfffffffc00f08947 */ /* 0x004fea000383ffff */
[----:B------:R-:W-:Y:S05]  /*8f60*/  BRA `(.L_x_159) ;  /* 0xffffffa4000c7947 */ /* 0x000fea000383ffff */
.L_x_49:
[----:B------:R-:W-:-:S07]  /*8f70*/  MOV R0, UR5 ;  /* 0x0000000500007c02 */ /* 0x000fce0008000f00 */
.L_x_160:
[----:B-1----:R1:W2:Y:S02]  /*8f80*/  SYNCS.PHASECHK.TRANS64.TRYWAIT P0, [R0+URZ], R2 ;  /* 0x00000002000075a7 */ /* 0x0022a400080011ff */
[----:B--2---:R-:W-:Y:S05]  /*8f90*/  @!P0 NANOSLEEP.SYNCS 0x989680 ;  /* 0x009896800000895d */ /* 0x004fea0003900000 */
[----:B------:R-:W2:Y:S02]  /*8fa0*/  @!P0 SYNCS.PHASECHK.TRANS64 P0, [R0+URZ], R2 ;  /* 0x00000002000085a7 */ /* 0x000ea400080010ff */
[----:B--2---:R-:W-:Y:S05]  /*8fb0*/  @!P0 BRA `(.L_x_160) ;  /* 0xfffffffc00f08947 */ /* 0x004fea000383ffff */
[----:B------:R-:W-:Y:S05]  /*8fc0*/  BRA `(.L_x_161) ;  /* 0xffffffa4001c7947 */ /* 0x000fea000383ffff */
.L_x_50:
[----:B------:R-:W-:-:S07]  /*8fd0*/  MOV R0, UR5 ;  /* 0x0000000500007c02 */ /* 0x000fce0008000f00 */
.L_x_162:
[----:B-1----:R1:W2:Y:S02]  /*8fe0*/  SYNCS.PHASECHK.TRANS64.TRYWAIT P0, [R0+URZ], R2 ;  /* 0x00000002000075a7 */ /* 0x0022a400080011ff */
[----:B--2---:R-:W-:Y:S05]  /*8ff0*/  @!P0 NANOSLEEP.SYNCS 0x989680 ;  /* 0x009896800000895d */ /* 0x004fea0003900000 */
[----:B------:R-:W2:Y:S02]  /*9000*/  @!P0 SYNCS.PHASECHK.TRANS64 P0, [R0+URZ], R2 ;  /* 0x00000002000085a7 */ /* 0x000ea400080010ff */
[----:B--2---:R-:W-:Y:S05]  /*9010*/  @!P0 BRA `(.L_x_162) ;  /* 0xfffffffc00f08947 */ /* 0x004fea000383ffff */
[----:B------:R-:W-:Y:S05]  /*9020*/  BRA `(.L_x_163) ;  /* 0xffffffa4002c7947 */ /* 0x000fea000383ffff */
.L_x_51:
[----:B------:R-:W-:-:S07]  /*9030*/  MOV R0, UR5 ;  /* 0x0000000500007c02 */ /* 0x000fce0008000f00 */
.L_x_164:
[----:B-1----:R1:W2:Y:S02]  /*9040*/  SYNCS.PHASECHK.TRANS64.TRYWAIT P0, [R0+URZ], R2 ;  /* 0x00000002000075a7 */ /* 0x0022a400080011ff */
[----:B--2---:R-:W-:Y:S05]  /*9050*/  @!P0 NANOSLEEP.SYNCS 0x989680 ;  /* 0x009896800000895d */ /* 0x004fea0003900000 */
[----:B------:R-:W2:Y:S02]  /*9060*/  @!P0 SYNCS.PHASECHK.TRANS64 P0, [R0+URZ], R2 ;  /* 0x00000002000085a7 */ /* 0x000ea400080010ff */
[----:B--2---:R-:W-:Y:S05]  /*9070*/  @!P0 BRA `(.L_x_164) ;  /* 0xfffffffc00f08947 */ /* 0x004fea000383ffff */
[----:B------:R-:W-:Y:S05]  /*9080*/  BRA `(.L_x_165) ;  /* 0xffffffa4003c7947 */ /* 0x000fea000383ffff */
.L_x_52:
[----:B------:R-:W-:-:S07]  /*9090*/  MOV R0, UR5 ;  /* 0x0000000500007c02 */ /* 0x000fce0008000f00 */
.L_x_166:
[----:B-1----:R1:W2:Y:S02]  /*90a0*/  SYNCS.PHASECHK.TRANS64.TRYWAIT P0, [R0+URZ], R2 ;  /* 0x00000002000075a7 */ /* 0x0022a400080011ff */
[----:B--2---:R-:W-:Y:S05]  /*90b0*/  @!P0 NANOSLEEP.SYNCS 0x989680 ;  /* 0x009896800000895d */ /* 0x004fea0003900000 */
[----:B------:R-:W2:Y:S02]  /*90c0*/  @!P0 SYNCS.PHASECHK.TRANS64 P0, [R0+URZ], R2 ;  /* 0x00000002000085a7 */ /* 0x000ea400080010ff */
[----:B--2---:R-:W-:Y:S05]  /*90d0*/  @!P0 BRA `(.L_x_166) ;  /* 0xfffffffc00f08947 */ /* 0x004fea000383ffff */
[----:B------:R-:W-:Y:S05]  /*90e0*/  BRA `(.L_x_167) ;  /* 0xffffffa4004c7947 */ /* 0x000fea000383ffff */
.L_x_53:
[----:B------:R-:W-:-:S07]  /*90f0*/  MOV R0, UR5 ;  /* 0x0000000500007c02 */ /* 0x000fce0008000f00 */
.L_x_168:
[----:B-1----:R1:W2:Y:S02]  /*9100*/  SYNCS.PHASECHK.TRANS64.TRYWAIT P0, [R0+URZ], R2 ;  /* 0x00000002000075a7 */ /* 0x0022a400080011ff */
[----:B--2---:R-:W-:Y:S05]  /*9110*/  @!P0 NANOSLEEP.SYNCS 0x989680 ;  /* 0x009896800000895d */ /* 0x004fea0003900000 */
[----:B------:R-:W2:Y:S02]  /*9120*/  @!P0 SYNCS.PHASECHK.TRANS64 P0, [R0+URZ], R2 ;  /* 0x00000002000085a7 */ /* 0x000ea400080010ff */
[----:B--2---:R-:W-:Y:S05]  /*9130*/  @!P0 BRA `(.L_x_168) ;  /* 0xfffffffc00f08947 */ /* 0x004fea000383ffff */
[----:B------:R-:W-:Y:S05]  /*9140*/  BRA `(.L_x_169) ;  /* 0xffffffa4005c7947 */ /* 0x000fea000383ffff */
.L_x_54:
[----:B------:R-:W-:-:S07]  /*9150*/  MOV R0, UR5 ;  /* 0x0000000500007c02 */ /* 0x000fce0008000f00 */
.L_x_170:
[----:B-1----:R1:W2:Y:S02]  /*9160*/  SYNCS.PHASECHK.TRANS64.TRYWAIT P0, [R0+URZ], R2 ;  /* 0x00000002000075a7 */ /* 0x0022a400080011ff */
[----:B--2---:R-:W-:Y:S05]  /*9170*/  @!P0 NANOSLEEP.SYNCS 0x989680 ;  /* 0x009896800000895d */ /* 0x004fea0003900000 */
[----:B------:R-:W2:Y:S02]  /*9180*/  @!P0 SYNCS.PHASECHK.TRANS64 P0, [R0+URZ], R2 ;  /* 0x00000002000085a7 */ /* 0x000ea400080010ff */
[----:B--2---:R-:W-:Y:S05]  /*9190*/  @!P0 BRA `(.L_x_170) ;  /* 0xfffffffc00f08947 */ /* 0x004fea000383ffff */
[----:B------:R-:W-:Y:S05]  /*91a0*/  BRA `(.L_x_171) ;  /* 0xffffffa4006c7947 */ /* 0x000fea000383ffff */
.L_x_55:
[----:B------:R-:W-:-:S07]  /*91b0*/  MOV R0, UR5 ;  /* 0x0000000500007c02 */ /* 0x000fce0008000f00 */
.L_x_172:
[----:B-1----:R1:W2:Y:S02]  /*91c0*/  SYNCS.PHASECHK.TRANS64.TRYWAIT P0, [R0+URZ], R2 ;  /* 0x00000002000075a7 */ /* 0x0022a400080011ff */
[----:B--2---:R-:W-:Y:S05]  /*91d0*/  @!P0 NANOSLEEP.SYNCS 0x989680 ;  /* 0x009896800000895d */ /* 0x004fea0003900000 */
[----:B------:R-:W2:Y:S02]  /*91e0*/  @!P0 SYNCS.PHASECHK.TRANS64 P0, [R0+URZ], R2 ;  /* 0x00000002000085a7 */ /* 0x000ea400080010ff */
[----:B--2---:R-:W-:Y:S05]  /*91f0*/  @!P0 BRA `(.L_x_172) ;  /* 0xfffffffc00f08947 */ /* 0x004fea000383ffff */
[----:B------:R-:W-:Y:S05]  /*9200*/  BRA `(.L_x_173) ;  /* 0xffffffa4007c7947 */ /* 0x000fea000383ffff */
.L_x_56:
[----:B------:R-:W-:-:S07]  /*9210*/  MOV R0, UR5 ;  /* 0x0000000500007c02 */ /* 0x000fce0008000f00 */
.L_x_174:
[----:B-1----:R1:W2:Y:S02]  /*9220*/  SYNCS.PHASECHK.TRANS64.TRYWAIT P0, [R0+URZ], R2 ;  /* 0x00000002000075a7 */ /* 0x0022a400080011ff */
[----:B--2---:R-:W-:Y:S05]  /*9230*/  @!P0 NANOSLEEP.SYNCS 0x989680 ;  /* 0x009896800000895d */ /* 0x004fea0003900000 */
[----:B------:R-:W2:Y:S02]  /*9240*/  @!P0 SYNCS.PHASECHK.TRANS64 P0, [R0+URZ], R2 ;  /* 0x00000002000085a7 */ /* 0x000ea400080010ff */
[----:B--2---:R-:W-:Y:S05]  /*9250*/  @!P0 BRA `(.L_x_174) ;  /* 0xfffffffc00f08947 */ /* 0x004fea000383ffff */
[----:B------:R-:W-:Y:S05]  /*9260*/  BRA `(.L_x_175) ;  /* 0xffffffa4008c7947 */ /* 0x000fea000383ffff */
.L_x_59:
[----:B------:R-:W-:-:S07]  /*9270*/  MOV R4, UR4 ;  /* 0x0000000400047c02 */ /* 0x000fce0008000f00 */
.L_x_176:
[----:B--2---:R2:W3:Y:S02]  /*9280*/  SYNCS.PHASECHK.TRANS64.TRYWAIT P1, [R4+URZ+0x158], R6 ;  /* 0x00015806040075a7 */ /* 0x0044e400080211ff */
[----:B---3--:R-:W-:Y:S05]  /*9290*/  @!P1 NANOSLEEP.SYNCS 0x989680 ;  /* 0x009896800000995d */ /* 0x008fea0003900000 */
[----:B------:R-:W3:Y:S02]  /*92a0*/  @!P1 SYNCS.PHASECHK.TRANS64 P1, [R4+URZ+0x158], R6 ;  /* 0x00015806040095a7 */ /* 0x000ee400080210ff */
[----:B---3--:R-:W-:Y:S05]  /*92b0*/  @!P1 BRA `(.L_x_176) ;  /* 0xfffffffc00f09947 */ /* 0x008fea000383ffff */
[----:B------:R-:W-:Y:S05]  /*92c0*/  BRA `(.L_x_177) ;  /* 0xffffffa400fc7947 */ /* 0x000fea000383ffff */
.L_x_60:
[----:B--2---:R-:W-:-:S07]  /*92d0*/  MOV R4, UR4 ;  /* 0x0000000400047c02 */ /* 0x004fce0008000f00 */
.L_x_178:
[----:B--2---:R2:W3:Y:S02]  /*92e0*/  SYNCS.PHASECHK.TRANS64.TRYWAIT P1, [R4+URZ+0x150], R5 ;  /* 0x00015005040075a7 */ /* 0x0044e400080211ff */
[----:B---3--:R-:W-:Y:S05]  /*92f0*/  @!P1 NANOSLEEP.SYNCS 0x989680 ;  /* 0x009896800000995d */ /* 0x008fea0003900000 */
[----:B------:R-:W3:Y:S02]  /*9300*/  @!P1 SYNCS.PHASECHK.TRANS64 P1, [R4+URZ+0x150], R5 ;  /* 0x00015005040095a7 */ /* 0x000ee400080210ff */
[----:B---3--:R-:W-:Y:S05]  /*9310*/  @!P1 BRA `(.L_x_178) ;  /* 0xfffffffc00f09947 */ /* 0x008fea000383ffff */
[----:B------:R-:W-:Y:S05]  /*9320*/  BRA `(.L_x_179) ;  /* 0xffffffa800047947 */ /* 0x000fea000383ffff */
.L_x_70:
[----:B--2---:R-:W-:-:S04]  /*9330*/  MOV R5, UR5 ;  /* 0x0000000500057c02 */ /* 0x004fc80008000f00 */
[----:B------:R2:W3:Y:S03]  /*9340*/  SYNCS.PHASECHK.TRANS64.TRYWAIT P0, [R5+URZ+0x8], R6 ;  /* 0x00000806050075a7 */ /* 0x0004e600080011ff */
[----:B---3--:R-:W-:Y:S05]  /*9350*/  @!P0 NANOSLEEP.SYNCS 0x989680 ;  /* 0x009896800000895d */ /* 0x008fea0003900000 */
[----:B------:R-:W3:Y:S02]  /*9360*/  @!P0 SYNCS.PHASECHK.TRANS64 P0, [R5+URZ+0x8], R6 ;  /* 0x00000806050085a7 */ /* 0x000ee400080010ff */
[----:B---3--:R-:W-:Y:S05]  /*9370*/  @!P0 BRA `(.L_x_70) ;  /* 0xfffffffc00ec8947 */ /* 0x008fea000383ffff */
[----:B------:R-:W-:Y:S05]  /*9380*/  BRA `(.L_x_69) ;  /* 0xffffffa800d07947 */ /* 0x000fea000383ffff */
.L_x_72:
[----:B------:R-:W-:Y:S01]  /*9390*/  BSSY B0, `(.L_x_180) ;  /* 0x0000006000007945 */ /* 0x000fe20003800000 */
[----:B------:R-:W-:-:S07]  /*93a0*/  MOV R15, 0xffffffff ;  /* 0xffffffff000f7802 */ /* 0x000fce0000000f00 */
[----:B-12--5:R-:W-:Y:S05]  /*93b0*/  WARPSYNC.COLLECTIVE R15, `(.L_x_181) ;  /* 0x000000000f0c7348 */ /* 0x026fea0003c00000 */
[----:B------:R-:W-:Y:S02]  /*93c0*/  ELECT P6, UR79, PT ;  /* 0x00000000004f782f */ /* 0x000fe400038c0000 */
[----:B------:R-:W-:Y:S01]  /*93d0*/  MOV R14, UR79 ;  /* 0x0000004f000e7c02 */ /* 0x000fe20008000f00 */
[----:B-12--5:R-:W-:Y:S10]  /*93e0*/  ENDCOLLECTIVE ;  /* 0x000000000000791b */ /* 0x026ff40003800000 */
.L_x_181:
[----:B------:R-:W-:Y:S05]  /*93f0*/  BSYNC B0 ;  /* 0x0000000000007941 */ /* 0x000fea0003800000 */
.L_x_180:
[----:B------:R-:W-:Y:S05]  /*9400*/  BRA `(.L_x_182) ;  /* 0xffffffac00007947 */ /* 0x000fea000383ffff */
.L_x_74:
[----:B--2---:R-:W-:-:S04]  /*9410*/  MOV R3, UR5 ;  /* 0x0000000500037c02 */ /* 0x004fc80008000f00 */
[----:B------:R2:W3:Y:S03]  /*9420*/  SYNCS.PHASECHK.TRANS64.TRYWAIT P0, [R3+URZ+0x8], R4 ;  /* 0x00000804030075a7 */ /* 0x0004e600080011ff */
[----:B---3--:R-:W-:Y:S05]  /*9430*/  @!P0 NANOSLEEP.SYNCS 0x989680 ;  /* 0x009896800000895d */ /* 0x008fea0003900000 */
[----:B------:R-:W3:Y:S02]  /*9440*/  @!P0 SYNCS.PHASECHK.TRANS64 P0, [R3+URZ+0x8], R4 ;  /* 0x00000804030085a7 */ /* 0x000ee400080010ff */
[----:B---3--:R-:W-:Y:S05]  /*9450*/  @!P0 BRA `(.L_x_74) ;  /* 0xfffffffc00ec8947 */ /* 0x008fea000383ffff */
[----:B------:R-:W-:Y:S05]  /*9460*/  BRA `(.L_x_73) ;  /* 0xffffffac00047947 */ /* 0x000fea000383ffff */
.L_x_75:
[----:B------:R-:W-:-:S07]  /*9470*/  MOV R4, UR20 ;  /* 0x0000001400047c02 */ /* 0x000fce0008000f00 */
.L_x_183:
[----:B-1----:R1:W2:Y:S02]  /*9480*/  SYNCS.PHASECHK.TRANS64.TRYWAIT P0, [R4+URZ+0x150], R5 ;  /* 0x00015005040075a7 */ /* 0x0022a400080011ff */
[----:B--2---:R-:W-:Y:S05]  /*9490*/  @!P0 NANOSLEEP.SYNCS 0x989680 ;  /* 0x009896800000895d */ /* 0x004fea0003900000 */
[----:B------:R-:W2:Y:S02]  /*94a0*/  @!P0 SYNCS.PHASECHK.TRANS64 P0, [R4+URZ+0x150], R5 ;  /* 0x00015005040085a7 */ /* 0x000ea400080010ff */
[----:B--2---:R-:W-:Y:S05]  /*94b0*/  @!P0 BRA `(.L_x_183) ;  /* 0xfffffffc00f08947 */ /* 0x004fea000383ffff */
[----:B------:R-:W-:Y:S05]  /*94c0*/  BRA `(.L_x_184) ;  /* 0xffffffb000047947 */ /* 0x000fea000383ffff */
.L_x_77:
[----:B------:R-:W-:-:S07]  /*94d0*/  MOV R4, UR25 ;  /* 0x0000001900047c02 */ /* 0x000fce0008000f00 */
.L_x_185:
[----:B-1----:R1:W2:Y:S02]  /*94e0*/  SYNCS.PHASECHK.TRANS64.TRYWAIT P0, [R4+URZ+0x170], R5 ;  /* 0x00017005040075a7 */ /* 0x0022a400080011ff */
[----:B--2---:R-:W-:Y:S05]  /*94f0*/  @!P0 NANOSLEEP.SYNCS 0x989680 ;  /* 0x009896800000895d */ /* 0x004fea0003900000 */
[----:B------:R-:W2:Y:S02]  /*9500*/  @!P0 SYNCS.PHASECHK.TRANS64 P0, [R4+URZ+0x170], R5 ;  /* 0x00017005040085a7 */ /* 0x000ea400080010ff */
[----:B--2---:R-:W-:Y:S05]  /*9510*/  @!P0 BRA `(.L_x_185) ;  /* 0xfffffffc00f08947 */ /* 0x004fea000383ffff */
[----:B------:R-:W-:Y:S05]  /*9520*/  BRA `(.L_x_76) ;  /* 0xffffffb000247947 */ /* 0x000fea000383ffff */
.L_x_81:
[----:B-1----:R-:W-:Y:S07]  /*9530*/  MOV R4, UR18 ;  /* 0x0000001200047c02 */ /* 0x002fee0008000f00 */
.L_x_186:
[----:B-1----:R1:W2:Y:S02]  /*9540*/  SYNCS.PHASECHK.TRANS64.TRYWAIT P0, [R4+URZ], R6 ;  /* 0x00000006040075a7 */ /* 0x0022a400080011ff */
[----:B--2---:R-:W-:Y:S05]  /*9550*/  @!P0 NANOSLEEP.SYNCS 0x989680 ;  /* 0x009896800000895d */ /* 0x004fea0003900000 */
[----:B------:R-:W2:Y:S02]  /*9560*/  @!P0 SYNCS.PHASECHK.TRANS64 P0, [R4+URZ], R6 ;  /* 0x00000006040085a7 */ /* 0x000ea400080010ff */
[----:B--2---:R-:W-:Y:S05]  /*9570*/  @!P0 BRA `(.L_x_186) ;  /* 0xfffffffc00f08947 */ /* 0x004fea000383ffff */
[----:B------:R-:W-:Y:S05]  /*9580*/  BRA `(.L_x_80) ;  /* 0xffffffb000487947 */ /* 0x000fea000383ffff */
.L_x_85:
[----:B--2---:R-:W-:-:S07]  /*9590*/  MOV R0, UR4 ;  /* 0x0000000400007c02 */ /* 0x004fce0008000f00 */
.L_x_187:
[----:B--2---:R2:W3:Y:S02]  /*95a0*/  SYNCS.PHASECHK.TRANS64.TRYWAIT P0, [R0+URZ], R2 ;  /* 0x00000002000075a7 */ /* 0x0044e400080011ff */
[----:B---3--:R-:W-:Y:S05]  /*95b0*/  @!P0 NANOSLEEP.SYNCS 0x989680 ;  /* 0x009896800000895d */ /* 0x008fea0003900000 */
[----:B------:R-:W3:Y:S02]  /*95c0*/  @!P0 SYNCS.PHASECHK.TRANS64 P0, [R0+URZ], R2 ;  /* 0x00000002000085a7 */ /* 0x000ee400080010ff */
[----:B---3--:R-:W-:Y:S05]  /*95d0*/  @!P0 BRA `(.L_x_187) ;  /* 0xfffffffc00f08947 */ /* 0x008fea000383ffff */
[----:B------:R-:W-:Y:S05]  /*95e0*/  BRA `(.L_x_188) ;  /* 0xffffffb400507947 */ /* 0x000fea000383ffff */
.L_x_88:
[----:B------:R-:W-:-:S07]  /*95f0*/  MOV R0, UR20 ;  /* 0x0000001400007c02 */ /* 0x000fce0008000f00 */
.L_x_189:
[----:B--2---:R2:W3:Y:S02]  /*9600*/  SYNCS.PHASECHK.TRANS64.TRYWAIT P1, [R0+URZ+0x180], R2 ;  /* 0x00018002000075a7 */ /* 0x0044e400080211ff */
[----:B---3--:R-:W-:Y:S05]  /*9610*/  @!P1 NANOSLEEP.SYNCS 0x989680 ;  /* 0x009896800000995d */ /* 0x008fea0003900000 */
[----:B------:R-:W3:Y:S02]  /*9620*/  @!P1 SYNCS.PHASECHK.TRANS64 P1, [R0+URZ+0x180], R2 ;  /* 0x00018002000095a7 */ /* 0x000ee400080210ff */
[----:B---3--:R-:W-:Y:S05]  /*9630*/  @!P1 BRA `(.L_x_189) ;  /* 0xfffffffc00f09947 */ /* 0x008fea000383ffff */
[----:B------:R-:W-:Y:S05]  /*9640*/  BRA `(.L_x_190) ;  /* 0xffffffb4009c7947 */ /* 0x000fea000383ffff */
.L_x_93:
[----:B------:R-:W-:Y:S07]  /*9650*/  MOV R0, UR27 ;  /* 0x0000001b00007c02 */ /* 0x000fee0008000f00 */
.L_x_191:
[----:B---3--:R3:W4:Y:S02]  /*9660*/  SYNCS.PHASECHK.TRANS64.TRYWAIT P0, [R0+URZ+0x150], R2 ;  /* 0x00015002000075a7 */ /* 0x00872400080011ff */
[----:B----4-:R-:W-:Y:S05]  /*9670*/  @!P0 NANOSLEEP.SYNCS 0x989680 ;  /* 0x009896800000895d */ /* 0x010fea0003900000 */
[----:B------:R-:W4:Y:S02]  /*9680*/  @!P0 SYNCS.PHASECHK.TRANS64 P0, [R0+URZ+0x150], R2 ;  /* 0x00015002000085a7 */ /* 0x000f2400080010ff */
[----:B----4-:R-:W-:Y:S05]  /*9690*/  @!P0 BRA `(.L_x_191) ;  /* 0xfffffffc00f08947 */ /* 0x010fea000383ffff */
[----:B------:R-:W-:Y:S05]  /*96a0*/  BRA `(.L_x_192) ;  /* 0xffffffb800dc7947 */ /* 0x000fea000383ffff */
.L_x_96:
[----:B------:R-:W-:Y:S07]  /*96b0*/  MOV R0, UR27 ;  /* 0x0000001b00007c02 */ /* 0x000fee0008000f00 */
.L_x_193:
[----:B-1----:R1:W3:Y:S02]  /*96c0*/  SYNCS.PHASECHK.TRANS64.TRYWAIT P2, [R0+URZ+0x148], R2 ;  /* 0x00014802000075a7 */ /* 0x0022e400080411ff */
[----:B---3--:R-:W-:Y:S05]  /*96d0*/  @!P2 NANOSLEEP.SYNCS 0x989680 ;  /* 0x009896800000a95d */ /* 0x008fea0003900000 */
[----:B------:R-:W3:Y:S02]  /*96e0*/  @!P2 SYNCS.PHASECHK.TRANS64 P2, [R0+URZ+0x148], R2 ;  /* 0x000148020000a5a7 */ /* 0x000ee400080410ff */
[----:B---3--:R-:W-:Y:S05]  /*96f0*/  @!P2 BRA `(.L_x_193) ;  /* 0xfffffffc00f0a947 */ /* 0x008fea000383ffff */
[----:B------:R-:W-:Y:S05]  /*9700*/  BRA `(.L_x_95) ;  /* 0xffffffc0003c7947 */ /* 0x000fea000383ffff */
.L_x_99:
[----:B------:R-:W-:Y:S07]  /*9710*/  MOV R2, UR17 ;  /* 0x0000001100027c02 */ /* 0x000fee0008000f00 */
.L_x_194:
[----:B-1----:R1:W3:Y:S02]  /*9720*/  SYNCS.PHASECHK.TRANS64.TRYWAIT P1, [R2+URZ+0x128], R8 ;  /* 0x00012808020075a7 */ /* 0x0022e400080211ff */
[----:B---3--:R-:W-:Y:S05]  /*9730*/  @!P1 NANOSLEEP.SYNCS 0x989680 ;  /* 0x009896800000995d */ /* 0x008fea0003900000 */
[----:B------:R-:W3:Y:S02]  /*9740*/  @!P1 SYNCS.PHASECHK.TRANS64 P1, [R2+URZ+0x128], R8 ;  /* 0x00012808020095a7 */ /* 0x000ee400080210ff */
[----:B---3--:R-:W-:Y:S05]  /*9750*/  @!P1 BRA `(.L_x_194) ;  /* 0xfffffffc00f09947 */ /* 0x008fea000383ffff */
[----:B------:R-:W-:Y:S05]  /*9760*/  BRA `(.L_x_195) ;  /* 0xffffffc000f87947 */ /* 0x000fea000383ffff */
.L_x_100:
[----:B------:R-:W-:Y:S07]  /*9770*/  MOV R0, UR6 ;  /* 0x0000000600007c02 */ /* 0x000fee0008000f00 */
.L_x_196:
[----:B-1----:R1:W3:Y:S02]  /*9780*/  SYNCS.PHASECHK.TRANS64.TRYWAIT P0, [R0+URZ+0x128], R2 ;  /* 0x00012802000075a7 */ /* 0x0022e400080011ff */
[----:B---3--:R-:W-:Y:S05]  /*9790*/  @!P0 NANOSLEEP.SYNCS 0x989680 ;  /* 0x009896800000895d */ /* 0x008fea0003900000 */
[----:B------:R-:W3:Y:S02]  /*97a0*/  @!P0 SYNCS.PHASECHK.TRANS64 P0, [R0+URZ+0x128], R2 ;  /* 0x00012802000085a7 */ /* 0x000ee400080010ff */
[----:B---3--:R-:W-:Y:S05]  /*97b0*/  @!P0 BRA `(.L_x_196) ;  /* 0xfffffffc00f08947 */ /* 0x008fea000383ffff */
[----:B------:R-:W-:Y:S05]  /*97c0*/  BRA `(.L_x_197) ;  /* 0xffffffc400847947 */ /* 0x000fea000383ffff */
.L_x_102:
[----:B------:R-:W-:-:S07]  /*97d0*/  MOV R0, UR4 ;  /* 0x0000000400007c02 */ /* 0x000fce0008000f00 */
.L_x_198:
[----:B-1----:R1:W3:Y:S02]  /*97e0*/  SYNCS.PHASECHK.TRANS64.TRYWAIT P0, [R0+URZ], R2 ;  /* 0x00000002000075a7 */ /* 0x0022e400080011ff */
[----:B---3--:R-:W-:Y:S05]  /*97f0*/  @!P0 NANOSLEEP.SYNCS 0x989680 ;  /* 0x009896800000895d */ /* 0x008fea0003900000 */
[----:B------:R-:W3:Y:S02]  /*9800*/  @!P0 SYNCS.PHASECHK.TRANS64 P0, [R0+URZ], R2 ;  /* 0x00000002000085a7 */ /* 0x000ee400080010ff */
[----:B---3--:R-:W-:Y:S05]  /*9810*/  @!P0 BRA `(.L_x_198) ;  /* 0xfffffffc00f08947 */ /* 0x008fea000383ffff */
[----:B------:R-:W-:Y:S05]  /*9820*/  BRA `(.L_x_199) ;  /* 0xffffffc800347947 */ /* 0x000fea000383ffff */
.L_x_103:
[----:B------:R-:W-:-:S07]  /*9830*/  MOV R0, UR5 ;  /* 0x0000000500007c02 */ /* 0x000fce0008000f00 */
.L_x_200:
[----:B-1----:R1:W3:Y:S02]  /*9840*/  SYNCS.PHASECHK.TRANS64.TRYWAIT P0, [R0+URZ], R2 ;  /* 0x00000002000075a7 */ /* 0x0022e400080011ff */
[----:B---3--:R-:W-:Y:S05]  /*9850*/  @!P0 NANOSLEEP.SYNCS 0x989680 ;  /* 0x009896800000895d */ /* 0x008fea0003900000 */
[----:B------:R-:W3:Y:S02]  /*9860*/  @!P0 SYNCS.PHASECHK.TRANS64 P0, [R0+URZ], R2 ;  /* 0x00000002000085a7 */ /* 0x000ee400080010ff */
[----:B---3--:R-:W-:Y:S05]  /*9870*/  @!P0 BRA `(.L_x_200) ;  /* 0xfffffffc00f08947 */ /* 0x008fea000383ffff */
[----:B------:R-:W-:Y:S05]  /*9880*/  BRA `(.L_x_201) ;  /* 0xffffffc800407947 */ /* 0x000fea000383ffff */
.L_x_105:
[----:B------:R-:W-:Y:S07]  /*9890*/  MOV R0, UR45 ;  /* 0x0000002d00007c02 */ /* 0x000fee0008000f00 */
.L_x_202:
[----:B-1----:R1:W2:Y:S02]  /*98a0*/  SYNCS.PHASECHK.TRANS64.TRYWAIT P0, [R0+URZ+0x150], R2 ;  /* 0x00015002000075a7 */ /* 0x0022a400080011ff */
[----:B--2---:R-:W-:Y:S05]  /*98b0*/  @!P0 NANOSLEEP.SYNCS 0x989680 ;  /* 0x009896800000895d */ /* 0x004fea0003900000 */
[----:B------:R-:W2:Y:S02]  /*98c0*/  @!P0 SYNCS.PHASECHK.TRANS64 P0, [R0+URZ+0x150], R2 ;  /* 0x00015002000085a7 */ /* 0x000ea400080010ff */
[----:B--2---:R-:W-:Y:S05]  /*98d0*/  @!P0 BRA `(.L_x_202) ;  /* 0xfffffffc00f08947 */ /* 0x004fea000383ffff */
[----:B------:R-:W-:Y:S05]  /*98e0*/  BRA `(.L_x_203) ;  /* 0xffffffcc001c7947 */ /* 0x000fea000383ffff */
.L_x_115:
[----:B-1----:R1:W2:Y:S02]  /*98f0*/  SYNCS.PHASECHK.TRANS64.TRYWAIT P1, [R0+URZ+0x110], R2 ;  /* 0x00011002000075a7 */ /* 0x0022a400080211ff */
[----:B--2---:R-:W-:Y:S05]  /*9900*/  @!P1 NANOSLEEP.SYNCS 0x989680 ;  /* 0x009896800000995d */ /* 0x004fea0003900000 */
[----:B------:R-:W2:Y:S02]  /*9910*/  @!P1 SYNCS.PHASECHK.TRANS64 P1, [R0+URZ+0x110], R2 ;  /* 0x00011002000095a7 */ /* 0x000ea400080210ff */
[----:B--2---:R-:W-:Y:S05]  /*9920*/  @!P1 BRA `(.L_x_115) ;  /* 0xfffffffc00f09947 */ /* 0x004fea000383ffff */
[----:B------:R-:W-:Y:S05]  /*9930*/  BRA `(.L_x_114) ;  /* 0xffffffdc00007947 */ /* 0x000fea000383ffff */
.L_x_117:
[----:B-1----:R1:W3:Y:S02]  /*9940*/  SYNCS.PHASECHK.TRANS64.TRYWAIT P0, [R58+URZ+0x160], R3 ;  /* 0x000160033a0075a7 */ /* 0x0022e400080011ff */
[----:B---3--:R-:W-:Y:S05]  /*9950*/  @!P0 NANOSLEEP.SYNCS 0x989680 ;  /* 0x009896800000895d */ /* 0x008fea0003900000 */
[----:B------:R-:W3:Y:S02]  /*9960*/  @!P0 SYNCS.PHASECHK.TRANS64 P0, [R58+URZ+0x160], R3 ;  /* 0x000160033a0085a7 */ /* 0x000ee400080010ff */
[----:B---3--:R-:W-:Y:S05]  /*9970*/  @!P0 BRA `(.L_x_117) ;  /* 0xfffffffc00f08947 */ /* 0x008fea000383ffff */
[----:B------:R-:W-:Y:S05]  /*9980*/  BRA `(.L_x_116) ;  /* 0xffffffdc00307947 */ /* 0x000fea000383ffff */
.L_x_128:
[----:B-1----:R1:W2:Y:S02]  /*9990*/  SYNCS.PHASECHK.TRANS64.TRYWAIT P0, [R3+URZ+0x110], R27 ;  /* 0x0001101b030075a7 */ /* 0x0022a400080011ff */
[----:B--2---:R-:W-:Y:S05]  /*99a0*/  @!P0 NANOSLEEP.SYNCS 0x989680 ;  /* 0x009896800000895d */ /* 0x004fea0003900000 */
[----:B------:R-:W2:Y:S02]  /*99b0*/  @!P0 SYNCS.PHASECHK.TRANS64 P0, [R3+URZ+0x110], R27 ;  /* 0x0001101b030085a7 */ /* 0x000ea400080010ff */
[----:B--2---:R-:W-:Y:S05]  /*99c0*/  @!P0 BRA `(.L_x_128) ;  /* 0xfffffffc00f08947 */ /* 0x004fea000383ffff */
[----:B------:R-:W-:Y:S05]  /*99d0*/  BRA `(.L_x_127) ;  /* 0xffffffe400687947 */ /* 0x000fea000383ffff */
        .weak           $__internal_0_$__cuda_sm10x_tcgen05_guardrail_trap_col_being_dealloced_not_returned_by_alloc
        .type           $__internal_0_$__cuda_sm10x_tcgen05_guardrail_trap_col_being_dealloced_not_returned_by_alloc,@function
        .size           $__internal_0_$__cuda_sm10x_tcgen05_guardrail_trap_col_being_dealloced_not_returned_by_alloc,($__internal_1_$__cuda_sm10x_tcgen05_guardrail_trap_phase_invalid_during_alloc - $__internal_0_$__cuda_sm10x_tcgen05_guardrail_trap_col_being_dealloced_not_returned_by_alloc)
$__internal_0_$__cuda_sm10x_tcgen05_guardrail_trap_col_being_dealloced_not_returned_by_alloc:
[----:B------:R-:W-:Y:S05]  /*99e0*/  BPT.TRAP 0x1 ;  /* 0x000000040000795c */ /* 0x000fea0000300000 */
[----:B------:R-:W-:-:S04]  /*99f0*/  HFMA2 R3, -RZ, RZ, 0, 0 ;  /* 0x00000000ff037431 */ /* 0x000fc800000001ff */
[----:B------:R-:W-:Y:S05]  /*9a00*/  RET.REL.NODEC R2 `(_ZN7cutlass13device_kernelINS_4conv6kernel13ConvUniversalINS1_16ConvProblemShapeILNS1_8OperatorE0ELi3EEENS1_10collective14CollectiveConvINS1_47MainloopSm100TmaUmmaWarpSpecializedImplicitGemmILS5_0ELi17ELi3ELi1ELi2EN4cute5tupleIJNSA_1CILi2EEENSC_ILi1EEESE_EEEEENSB_IJNSC_ILi128EEENSC_ILi64EEENSB_IJSI_EEEEEENS_10bfloat16_tESL_NSA_8TiledMMAINSA_8MMA_AtomIJNSA_26SM100_MMA_F16BF16_2x1SM_SSISL_SL_fLi128ELi64ELNSA_4UMMA5MajorE0ELSQ_0ELNSP_7ScaleInE0ELSR_0EEEEEENSA_6LayoutINSB_IJSE_SE_SE_EEENSB_IJNSC_ILi0EEESW_SW_EEEEENSB_IJNSA_10UnderscoreESZ_SZ_EEEEENS7_6detail27Sm100ImplicitGemmTileTraitsINSA_25SM100_TMA_2SM_LOAD_IM2COLENSA_14ComposedLayoutINSA_7SwizzleILi3ELi4ELi3EEENSA_18smem_ptr_flag_bitsILi16EEENSU_INSB_IJNSC_ILi8EEESI_EEENSB_IJSI_SE_EEEEEEEvEENS13_INSA_18SM100_TMA_2SM_LOADES1E_vEEEENS_8epilogue10collective18CollectiveEpilogueINS1J_23Sm100TmaWarpSpecializedILi3ELi2ELi16ELb1ELb0EEEJNSB_IJSI_SI_SJ_EEENSB_IJNSU_ISI_SE_EENSU_INSB_IJNSC_ILi16EEESD_EEENSB_IJSE_NSC_ILi32EEEEEEEEEEESL_NSB_IJNSB_IJllllEEESE_SW_EEESL_S1X_NS1J_6fusion15FusionCallbacksIS1N_NS1Y_17LinearCombinationISL_fSL_fLNS_15FloatRoundStyleE2EEES1O_S1V_JEEENSA_5SM1004TMEM4LOAD26SM100_TMEM_LOAD_32dp32b16xENSA_20SM90_TMA_LOAD_IM2COLENS15_INS16_ILi1ELi4ELi3EEES19_NSU_INSB_IJS1A_S1Q_EEENSB_IJS1Q_SE_EEEEEEENSA_39AutoVectorizingCopyWithAssumedAlignmentILi128EEENSA_21SM90_TMA_STORE_IM2COLES2D_S2F_S2F_EEEvvEEEEvNT_6ParamsE) ;  /* 0xffffff64027c7950 */ /* 0x000fea0003c3ffff */
        .weak           $__internal_1_$__cuda_sm10x_tcgen05_guardrail_trap_phase_invalid_during_alloc
        .type           $__internal_1_$__cuda_sm10x_tcgen05_guardrail_trap_phase_invalid_during_alloc,@function
        .size           $__internal_1_$__cuda_sm10x_tcgen05_guardrail_trap_phase_invalid_during_alloc,($__internal_2_$__cuda_sm10x_tcgen05_guardrail_trap_unallocated_columns_being_dealloced - $__internal_1_$__cuda_sm10x_tcgen05_guardrail_trap_phase_invalid_during_alloc)
$__internal_1_$__cuda_sm10x_tcgen05_guardrail_trap_phase_invalid_during_alloc:
[----:B------:R-:W-:Y:S05]  /*9a10*/  BPT.TRAP 0x1 ;  /* 0x000000040000795c */ /* 0x000fea0000300000 */
[----:B------:R-:W-:-:S04]  /*9a20*/  MOV R5, 0x0 ;  /* 0x0000000000057802 */ /* 0x000fc80000000f00 */
[----:B------:R-:W-:Y:S05]  /*9a30*/  RET.REL.NODEC R4 `(_ZN7cutlass13device_kernelINS_4conv6kernel13ConvUniversalINS1_16ConvProblemShapeILNS1_8OperatorE0ELi3EEENS1_10collective14CollectiveConvINS1_47MainloopSm100TmaUmmaWarpSpecializedImplicitGemmILS5_0ELi17ELi3ELi1ELi2EN4cute5tupleIJNSA_1CILi2EEENSC_ILi1EEESE_EEEEENSB_IJNSC_ILi128EEENSC_ILi64EEENSB_IJSI_EEEEEENS_10bfloat16_tESL_NSA_8TiledMMAINSA_8MMA_AtomIJNSA_26SM100_MMA_F16BF16_2x1SM_SSISL_SL_fLi128ELi64ELNSA_4UMMA5MajorE0ELSQ_0ELNSP_7ScaleInE0ELSR_0EEEEEENSA_6LayoutINSB_IJSE_SE_SE_EEENSB_IJNSC_ILi0EEESW_SW_EEEEENSB_IJNSA_10UnderscoreESZ_SZ_EEEEENS7_6detail27Sm100ImplicitGemmTileTraitsINSA_25SM100_TMA_2SM_LOAD_IM2COLENSA_14ComposedLayoutINSA_7SwizzleILi3ELi4ELi3EEENSA_18smem_ptr_flag_bitsILi16EEENSU_INSB_IJNSC_ILi8EEESI_EEENSB_IJSI_SE_EEEEEEEvEENS13_INSA_18SM100_TMA_2SM_LOADES1E_vEEEENS_8epilogue10collective18CollectiveEpilogueINS1J_23Sm100TmaWarpSpecializedILi3ELi2ELi16ELb1ELb0EEEJNSB_IJSI_SI_SJ_EEENSB_IJNSU_ISI_SE_EENSU_INSB_IJNSC_ILi16EEESD_EEENSB_IJSE_NSC_ILi32EEEEEEEEEEESL_NSB_IJNSB_IJllllEEESE_SW_EEESL_S1X_NS1J_6fusion15FusionCallbacksIS1N_NS1Y_17LinearCombinationISL_fSL_fLNS_15FloatRoundStyleE2EEES1O_S1V_JEEENSA_5SM1004TMEM4LOAD26SM100_TMEM_LOAD_32dp32b16xENSA_20SM90_TMA_LOAD_IM2COLENS15_INS16_ILi1ELi4ELi3EEES19_NSU_INSB_IJS1A_S1Q_EEENSB_IJS1Q_SE_EEEEEEENSA_39AutoVectorizingCopyWithAssumedAlignmentILi128EEENSA_21SM90_TMA_STORE_IM2COLES2D_S2F_S2F_EEEvvEEEEvNT_6ParamsE) ;  /* 0xffffff6404707950 */ /* 0x000fea0003c3ffff */
        .weak           $__internal_2_$__cuda_sm10x_tcgen05_guardrail_trap_unallocated_columns_being_dealloced
        .type           $__internal_2_$__cuda_sm10x_tcgen05_guardrail_trap_unallocated_columns_being_dealloced,@function
        .size           $__internal_2_$__cuda_sm10x_tcgen05_guardrail_trap_unallocated_columns_being_dealloced,(.L_x_205 - $__internal_2_$__cuda_sm10x_tcgen05_guardrail_trap_unallocated_columns_being_dealloced)
$__internal_2_$__cuda_sm10x_tcgen05_guardrail_trap_unallocated_columns_being_dealloced:
[----:B------:R-:W-:Y:S05]  /*9a40*/  BPT.TRAP 0x1 ;  /* 0x000000040000795c */ /* 0x000fea0000300000 */
[----:B------:R-:W-:-:S04]  /*9a50*/  HFMA2 R3, -RZ, RZ, 0, 0 ;  /* 0x00000000ff037431 */ /* 0x000fc800000001ff */
[----:B------:R-:W-:Y:S05]  /*9a60*/  RET.REL.NODEC R2 `(_ZN7cutlass13device_kernelINS_4conv6kernel13ConvUniversalINS1_16ConvProblemShapeILNS1_8OperatorE0ELi3EEENS1_10collective14CollectiveConvINS1_47MainloopSm100TmaUmmaWarpSpecializedImplicitGemmILS5_0ELi17ELi3ELi1ELi2EN4cute5tupleIJNSA_1CILi2EEENSC_ILi1EEESE_EEEEENSB_IJNSC_ILi128EEENSC_ILi64EEENSB_IJSI_EEEEEENS_10bfloat16_tESL_NSA_8TiledMMAINSA_8MMA_AtomIJNSA_26SM100_MMA_F16BF16_2x1SM_SSISL_SL_fLi128ELi64ELNSA_4UMMA5MajorE0ELSQ_0ELNSP_7ScaleInE0ELSR_0EEEEEENSA_6LayoutINSB_IJSE_SE_SE_EEENSB_IJNSC_ILi0EEESW_SW_EEEEENSB_IJNSA_10UnderscoreESZ_SZ_EEEEENS7_6detail27Sm100ImplicitGemmTileTraitsINSA_25SM100_TMA_2SM_LOAD_IM2COLENSA_14ComposedLayoutINSA_7SwizzleILi3ELi4ELi3EEENSA_18smem_ptr_flag_bitsILi16EEENSU_INSB_IJNSC_ILi8EEESI_EEENSB_IJSI_SE_EEEEEEEvEENS13_INSA_18SM100_TMA_2SM_LOADES1E_vEEEENS_8epilogue10collective18CollectiveEpilogueINS1J_23Sm100TmaWarpSpecializedILi3ELi2ELi16ELb1ELb0EEEJNSB_IJSI_SI_SJ_EEENSB_IJNSU_ISI_SE_EENSU_INSB_IJNSC_ILi16EEESD_EEENSB_IJSE_NSC_ILi32EEEEEEEEEEESL_NSB_IJNSB_IJllllEEESE_SW_EEESL_S1X_NS1J_6fusion15FusionCallbacksIS1N_NS1Y_17LinearCombinationISL_fSL_fLNS_15FloatRoundStyleE2EEES1O_S1V_JEEENSA_5SM1004TMEM4LOAD26SM100_TMEM_LOAD_32dp32b16xENSA_20SM90_TMA_LOAD_IM2COLENS15_INS16_ILi1ELi4ELi3EEES19_NSU_INSB_IJS1A_S1Q_EEENSB_IJS1Q_SE_EEEEEEENSA_39AutoVectorizingCopyWithAssumedAlignmentILi128EEENSA_21SM90_TMA_STORE_IM2COLES2D_S2F_S2F_EEEvvEEEEvNT_6ParamsE) ;  /* 0xffffff6402647950 */ /* 0x000fea0003c3ffff */
.L_x_204:
[----:B------:R-:W-:-:S00]  /*9a70*/  BRA `(.L_x_204) ;  /* 0xfffffffc00fc7947 */ /* 0x000fc0000383ffff */
[----:B------:R-:W-:-:S00]  /*9a80*/  NOP ;  /* 0x0000000000007918 */ /* 0x000fc00000000000 */
[----:B------:R-:W-:-:S00]  /*9a90*/  NOP ;  /* 0x0000000000007918 */ /* 0x000fc00000000000 */
[----:B------:R-:W-:-:S00]  /*9aa0*/  NOP ;  /* 0x0000000000007918 */ /* 0x000fc00000000000 */
[----:B------:R-:W-:-:S00]  /*9ab0*/  NOP ;  /* 0x0000000000007918 */ /* 0x000fc00000000000 */
[----:B------:R-:W-:-:S00]  /*9ac0*/  NOP ;  /* 0x0000000000007918 */ /* 0x000fc00000000000 */
[----:B------:R-:W-:-:S00]  /*9ad0*/  NOP ;  /* 0x0000000000007918 */ /* 0x000fc00000000000 */
[----:B------:R-:W-:-:S00]  /*9ae0*/  NOP ;  /* 0x0000000000007918 */ /* 0x000fc00000000000 */
[----:B------:R-:W-:-:S00]  /*9af0*/  NOP ;  /* 0x0000000000007918 */ /* 0x000fc00000000000 */
.L_x_205:


//--------------------- .nv.global.init           --------------------------
	.section	.nv.global.init,"aw",@progbits
.nv.global.init:
	.type		$str$29,@object
	.size		$str$29,($str$30 - $str$29)
$str$29:
        /*0000*/ 	.byte	0x28, 0x61, 0x64, 0x64, 0x72, 0x65, 0x73, 0x73, 0x20, 0x26, 0x20, 0x6d, 0x61, 0x73, 0x6b, 0x29
        /*0010*/ 	.byte	0x20, 0x3d, 0x3d, 0x20, 0x30, 0x00
	.type		$str$30,@object
	.size		$str$30,($str$28 - $str$30)
$str$30:
        /*0016*/ 	.byte	0x2f, 0x74, 0x6d, 0x70, 0x2f, 0x63, 0x75, 0x74, 0x6c, 0x61, 0x73, 0x73, 0x5f, 0x73, 0x77, 0x65
        /*0026*/ 	.byte	0x65, 0x70, 0x5f, 0x73, 0x72, 0x63, 0x2f, 0x69, 0x6e, 0x63, 0x6c, 0x75, 0x64, 0x65, 0x2f, 0x63
        /*0036*/ 	.byte	0x75, 0x74, 0x65, 0x2f, 0x70, 0x6f, 0x69, 0x6e, 0x74, 0x65, 0x72, 0x5f, 0x66, 0x6c, 0x61, 0x67
        /*0046*/ 	.byte	0x67, 0x65, 0x64, 0x2e, 0x68, 0x70, 0x70, 0x00
	.type		$str$28,@object
	.size		$str$28,($str$27 - $str$28)
$str$28:
        /*004e*/ 	.byte	0x2f, 0x74, 0x6d, 0x70, 0x2f, 0x63, 0x75, 0x74, 0x6c, 0x61, 0x73, 0x73, 0x5f, 0x73, 0x77, 0x65
        /*005e*/ 	.byte	0x65, 0x70, 0x5f, 0x73, 0x72, 0x63, 0x2f, 0x69, 0x6e, 0x63, 0x6c, 0x75, 0x64, 0x65, 0x2f, 0x63
        /*006e*/ 	.byte	0x75, 0x74, 0x65, 0x2f, 0x61, 0x74, 0x6f, 0x6d, 0x2f, 0x63, 0x6f, 0x70, 0x79, 0x5f, 0x74, 0x72
        /*007e*/ 	.byte	0x61, 0x69, 0x74, 0x73, 0x5f, 0x73, 0x6d, 0x31, 0x30, 0x30, 0x2e, 0x68, 0x70, 0x70, 0x00
	.type		$str$27,@object
	.size		$str$27,(__unnamed_1 - $str$27)
$str$27:
        /*008d*/ 	.byte	0x28, 0x28, 0x75, 0x69, 0x6e, 0x74, 0x33, 0x32, 0x5f, 0x74, 0x28, 0x74, 0x68, 0x72, 0x65, 0x61
        /*009d*/ 	.byte	0x64, 0x49, 0x64, 0x78, 0x2e, 0x78, 0x29, 0x20, 0x2f, 0x20, 0x33, 0x32, 0x29, 0x20, 0x25, 0x20
        /*00ad*/ 	.byte	0x34, 0x29, 0x20, 0x3d, 0x3d, 0x20, 0x28, 0x28, 0x28, 0x74, 0x6d, 0x65, 0x6d, 0x5f, 0x61, 0x64
        /*00bd*/ 	.byte	0x64, 0x72, 0x20, 0x3e, 0x3e, 0x20, 0x31, 0x36, 0x29, 0x20, 0x2f, 0x20, 0x33, 0x32, 0x29, 0x20
        /*00cd*/ 	.byte	0x25, 0x20, 0x34, 0x29, 0x00
	.type		__unnamed_1,@object
	.size		__unnamed_1,(__unnamed_2 - __unnamed_1)
__unnamed_1:
        /*00d2*/ 	.byte	0x61, 0x75, 0x74, 0x6f, 0x20, 0x63, 0x75, 0x74, 0x65, 0x3a, 0x3a, 0x61, 0x73, 0x5f, 0x70, 0x6f
        /* <DEDUP_REMOVED lines=24> */
        /*0262*/ 	.byte	0x43, 0x3c, 0x32, 0x30, 0x34, 0x38, 0x3e, 0x3e, 0x3e, 0x3e, 0x5d, 0x00
	.type		__unnamed_2,@object
	.size		__unnamed_2,(.L_2 - __unnamed_2)
__unnamed_2:
        /* <DEDUP_REMOVED lines=40> */
        /*04ee*/ 	.byte	0x3a, 0x3a, 0x43, 0x3c, 0x30, 0x3e, 0x3e, 0x3e, 0x3e, 0x5d, 0x00
.L_2:


//--------------------- .nv.shared._ZN7cutlass13device_kernelINS_4conv6kernel13ConvUniversalINS1_16ConvProblemShapeILNS1_8OperatorE0ELi3EEENS1_10collective14CollectiveConvINS1_47MainloopSm100TmaUmmaWarpSpecializedImplicitGemmILS5_0ELi17ELi3ELi1ELi2EN4cute5tupleIJNSA_1CILi2EEENSC_ILi1EEESE_EEEEENSB_IJNSC_ILi128EEENSC_ILi64EEENSB_IJSI_EEEEEENS_10bfloat16_tESL_NSA_8TiledMMAINSA_8MMA_AtomIJNSA_26SM100_MMA_F16BF16_2x1SM_SSISL_SL_fLi128ELi64ELNSA_4UMMA5MajorE0ELSQ_0ELNSP_7ScaleInE0ELSR_0EEEEEENSA_6LayoutINSB_IJSE_SE_SE_EEENSB_IJNSC_ILi0EEESW_SW_EEEEENSB_IJNSA_10UnderscoreESZ_SZ_EEEEENS7_6detail27Sm100ImplicitGemmTileTraitsINSA_25SM100_TMA_2SM_LOAD_IM2COLENSA_14ComposedLayoutINSA_7SwizzleILi3ELi4ELi3EEENSA_18smem_ptr_flag_bitsILi16EEENSU_INSB_IJNSC_ILi8EEESI_EEENSB_IJSI_SE_EEEEEEEvEENS13_INSA_18SM100_TMA_2SM_LOADES1E_vEEEENS_8epilogue10collective18CollectiveEpilogueINS1J_23Sm100TmaWarpSpecializedILi3ELi2ELi16ELb1ELb0EEEJNSB_IJSI_SI_SJ_EEENSB_IJNSU_ISI_SE_EENSU_INSB_IJNSC_ILi16EEESD_EEENSB_IJSE_NSC_ILi32EEEEEEEEEEESL_NSB_IJNSB_IJllllEEESE_SW_EEESL_S1X_NS1J_6fusion15FusionCallbacksIS1N_NS1Y_17LinearCombinationISL_fSL_fLNS_15FloatRoundStyleE2EEES1O_S1V_JEEENSA_5SM1004TMEM4LOAD26SM100_TMEM_LOAD_32dp32b16xENSA_20SM90_TMA_LOAD_IM2COLENS15_INS16_ILi1ELi4ELi3EEES19_NSU_INSB_IJS1A_S1Q_EEENSB_IJS1Q_SE_EEEEEEENSA_39AutoVectorizingCopyWithAssumedAlignmentILi128EEENSA_21SM90_TMA_STORE_IM2COLES2D_S2F_S2F_EEEvvEEEEvNT_6ParamsE --------------------------
	.section	.nv.shared._ZN7cutlass13device_kernelINS_4conv6kernel13ConvUniversalINS1_16ConvProblemShapeILNS1_8OperatorE0ELi3EEENS1_10collective14CollectiveConvINS1_47MainloopSm100TmaUmmaWarpSpecializedImplicitGemmILS5_0ELi17ELi3ELi1ELi2EN4cute5tupleIJNSA_1CILi2EEENSC_ILi1EEESE_EEEEENSB_IJNSC_ILi128EEENSC_ILi64EEENSB_IJSI_EEEEEENS_10bfloat16_tESL_NSA_8TiledMMAINSA_8MMA_AtomIJNSA_26SM100_MMA_F16BF16_2x1SM_SSISL_SL_fLi128ELi64ELNSA_4UMMA5MajorE0ELSQ_0ELNSP_7ScaleInE0ELSR_0EEEEEENSA_6LayoutINSB_IJSE_SE_SE_EEENSB_IJNSC_ILi0EEESW_SW_EEEEENSB_IJNSA_10UnderscoreESZ_SZ_EEEEENS7_6detail27Sm100ImplicitGemmTileTraitsINSA_25SM100_TMA_2SM_LOAD_IM2COLENSA_14ComposedLayoutINSA_7SwizzleILi3ELi4ELi3EEENSA_18smem_ptr_flag_bitsILi16EEENSU_INSB_IJNSC_ILi8EEESI_EEENSB_IJSI_SE_EEEEEEEvEENS13_INSA_18SM100_TMA_2SM_LOADES1E_vEEEENS_8epilogue10collective18CollectiveEpilogueINS1J_23Sm100TmaWarpSpecializedILi3ELi2ELi16ELb1ELb0EEEJNSB_IJSI_SI_SJ_EEENSB_IJNSU_ISI_SE_EENSU_INSB_IJNSC_ILi16EEESD_EEENSB_IJSE_NSC_ILi32EEEEEEEEEEESL_NSB_IJNSB_IJllllEEESE_SW_EEESL_S1X_NS1J_6fusion15FusionCallbacksIS1N_NS1Y_17LinearCombinationISL_fSL_fLNS_15FloatRoundStyleE2EEES1O_S1V_JEEENSA_5SM1004TMEM4LOAD26SM100_TMEM_LOAD_32dp32b16xENSA_20SM90_TMA_LOAD_IM2COLENS15_INS16_ILi1ELi4ELi3EEES19_NSU_INSB_IJS1A_S1Q_EEENSB_IJS1Q_SE_EEEEEEENSA_39AutoVectorizingCopyWithAssumedAlignmentILi128EEENSA_21SM90_TMA_STORE_IM2COLES2D_S2F_S2F_EEEvvEEEEvNT_6ParamsE,"aw",@nobits
	.sectionflags	@""
	.align	16
	.zero		1024


//--------------------- .nv.shared.reserved.0     --------------------------
	.section	.nv.shared.reserved.0,"aw",@nobits
	.weak		__nv_reservedSMEM_offset_0_alias
	.size		__nv_reservedSMEM_offset_0_alias, 0, 64
	.other		__nv_reservedSMEM_offset_0_alias,@"STO_CUDA_RESERVED_SHARED STV_DEFAULT"
__nv_reservedSMEM_offset_0_alias:
	.zero		0
.nv.shared.reserved.0:
	.zero		64
	.weak		__nv_reservedSMEM_tcgen05_partition
	.type		__nv_reservedSMEM_tcgen05_partition,@object
	.size		__nv_reservedSMEM_tcgen05_partition,(.L_0 - __nv_reservedSMEM_tcgen05_partition)
__nv_reservedSMEM_tcgen05_partition:
	.zero		32
.L_0:


//--------------------- .nv.global                --------------------------
	.section	.nv.global,"aw",@nobits
.nv.global:
	.type		_ZN39_INTERNAL_9e4dee86_4_k_cu_a01af86d_32414cute1_E,@object
	.size		_ZN39_INTERNAL_9e4dee86_4_k_cu_a01af86d_32414cute1_E,(_ZN39_INTERNAL_9e4dee86_4_k_cu_a01af86d_32414cuda3std3__45__cpo6cbeginE - _ZN39_INTERNAL_9e4dee86_4_k_cu_a01af86d_32414cute1_E)
_ZN39_INTERNAL_9e4dee86_4_k_cu_a01af86d_32414cute1_E:
	.zero		1
	.type		_ZN39_INTERNAL_9e4dee86_4_k_cu_a01af86d_32414cuda3std3__45__cpo6cbeginE,@object
	.size		_ZN39_INTERNAL_9e4dee86_4_k_cu_a01af86d_32414cuda3std3__45__cpo6cbeginE,(_ZN39_INTERNAL_9e4dee86_4_k_cu_a01af86d_32414cuda3std3__48in_placeE - _ZN39_INTERNAL_9e4dee86_4_k_cu_a01af86d_32414cuda3std3__45__cpo6cbeginE)
_ZN39_INTERNAL_9e4dee86_4_k_cu_a01af86d_32414cuda3std3__45__cpo6cbeginE:
	.zero		1
	.type		_ZN39_INTERNAL_9e4dee86_4_k_cu_a01af86d_32414cuda3std3__48in_placeE,@object
	.size		_ZN39_INTERNAL_9e4dee86_4_k_cu_a01af86d_32414cuda3std3__48in_placeE,(_ZN39_INTERNAL_9e4dee86_4_k_cu_a01af86d_32414cuda3std6ranges3__45__cpo9iter_moveE - _ZN39_INTERNAL_9e4dee86_4_k_cu_a01af86d_32414cuda3std3__48in_placeE)
_ZN39_INTERNAL_9e4dee86_4_k_cu_a01af86d_32414cuda3std3__48in_placeE:
	.zero		1
	.type		_ZN39_INTERNAL_9e4dee86_4_k_cu_a01af86d_32414cuda3std6ranges3__45__cpo9iter_moveE,@object
	.size		_ZN39_INTERNAL_9e4dee86_4_k_cu_a01af86d_32414cuda3std6ranges3__45__cpo9iter_moveE,(_ZN39_INTERNAL_9e4dee86_4_k_cu_a01af86d_32414cuda3std3__45__cpo5beginE - _ZN39_INTERNAL_9e4dee86_4_k_cu_a01af86d_32414cuda3std6ranges3__45__cpo9iter_moveE)
_ZN39_INTERNAL_9e4dee86_4_k_cu_a01af86d_32414cuda3std6ranges3__45__cpo9iter_moveE:
	.zero		1
	.type		_ZN39_INTERNAL_9e4dee86_4_k_cu_a01af86d_32414cuda3std3__45__cpo5beginE,@object
	.size		_ZN39_INTERNAL_9e4dee86_4_k_cu_a01af86d_32414cuda3std3__45__cpo5beginE,(_ZN39_INTERNAL_9e4dee86_4_k_cu_a01af86d_32414cuda3std3__441_GLOBAL__N__9e4dee86_4_k_cu_a01af86d_32416ignoreE - _ZN39_INTERNAL_9e4dee86_4_k_cu_a01af86d_32414cuda3std3__45__cpo5beginE)
_ZN39_INTERNAL_9e4dee86_4_k_cu_a01af86d_32414cuda3std3__45__cpo5beginE:
	.zero		1
	.type		_ZN39_INTERNAL_9e4dee86_4_k_cu_a01af86d_32414cuda3std3__441_GLOBAL__N__9e4dee86_4_k_cu_a01af86d_32416ignoreE,@object
	.size		_ZN39_INTERNAL_9e4dee86_4_k_cu_a01af86d_32414cuda3std3__441_GLOBAL__N__9e4dee86_4_k_cu_a01af86d_32416ignoreE,(_ZN39_INTERNAL_9e4dee86_4_k_cu_a01af86d_32414cute7productE - _ZN39_INTERNAL_9e4dee86_4_k_cu_a01af86d_32414cuda3std3__441_GLOBAL__N__9e4dee86_4_k_cu_a01af86d_32416ignoreE)
_ZN39_INTERNAL_9e4dee86_4_k_cu_a01af86d_32414cuda3std3__441_GLOBAL__N__9e4dee86_4_k_cu_a01af86d_32416ignoreE:
	.zero		1
	.type		_ZN39_INTERNAL_9e4dee86_4_k_cu_a01af86d_32414cute7productE,@object
	.size		_ZN39_INTERNAL_9e4dee86_4_k_cu_a01af86d_32414cute7productE,(_ZN39_INTERNAL_9e4dee86_4_k_cu_a01af86d_32414cuda3std3__45__cpo3endE - _ZN39_INTERNAL_9e4dee86_4_k_cu_a01af86d_32414cute7productE)
_ZN39_INTERNAL_9e4dee86_4_k_cu_a01af86d_32414cute7productE:
	.zero		1
	.type		_ZN39_INTERNAL_9e4dee86_4_k_cu_a01af86d_32414cuda3std3__45__cpo3endE,@object
	.size		_ZN39_INTERNAL_9e4dee86_4_k_cu_a01af86d_32414cuda3std3__45__cpo3endE,(_ZN39_INTERNAL_9e4dee86_4_k_cu_a01af86d_32414cuda3std3__419piecewise_constructE - _ZN39_INTERNAL_9e4dee86_4_k_cu_a01af86d_32414cuda3std3__45__cpo3endE)
_ZN39_INTERNAL_9e4dee86_4_k_cu_a01af86d_32414cuda3std3__45__cpo3endE:
	.zero		1
	.type		_ZN39_INTERNAL_9e4dee86_4_k_cu_a01af86d_32414cuda3std3__419piecewise_constructE,@object
	.size		_ZN39_INTERNAL_9e4dee86_4_k_cu_a01af86d_32414cuda3std3__419piecewise_constructE,(_ZN39_INTERNAL_9e4dee86_4_k_cu_a01af86d_32414cuda3std3__45__cpo4cendE - _ZN39_INTERNAL_9e4dee86_4_k_cu_a01af86d_32414cuda3std3__419piecewise_constructE)
_ZN39_INTERNAL_9e4dee86_4_k_cu_a01af86d_32414cuda3std3__419piecewise_constructE:
	.zero		1
	.type		_ZN39_INTERNAL_9e4dee86_4_k_cu_a01af86d_32414cuda3std3__45__cpo4cendE,@object
	.size		_ZN39_INTERNAL_9e4dee86_4_k_cu_a01af86d_32414cuda3std3__45__cpo4cendE,(_ZN39_INTERNAL_9e4dee86_4_k_cu_a01af86d_32414cuda3std6ranges3__45__cpo4swapE - _ZN39_INTERNAL_9e4dee86_4_k_cu_a01af86d_32414cuda3std3__45__cpo4cendE)
_ZN39_INTERNAL_9e4dee86_4_k_cu_a01af86d_32414cuda3std3__45__cpo4cendE:
	.zero		1
	.type		_ZN39_INTERNAL_9e4dee86_4_k_cu_a01af86d_32414cuda3std6ranges3__45__cpo4swapE,@object
	.size		_ZN39_INTERNAL_9e4dee86_4_k_cu_a01af86d_32414cuda3std6ranges3__45__cpo4swapE,(.L_10 - _ZN39_INTERNAL_9e4dee86_4_k_cu_a01af86d_32414cuda3std6ranges3__45__cpo4swapE)
_ZN39_INTERNAL_9e4dee86_4_k_cu_a01af86d_32414cuda3std6ranges3__45__cpo4swapE:
	.zero		1
.L_10:


//--------------------- .nv.constant0._ZN7cutlass13device_kernelINS_4conv6kernel13ConvUniversalINS1_16ConvProblemShapeILNS1_8OperatorE0ELi3EEENS1_10collective14CollectiveConvINS1_47MainloopSm100TmaUmmaWarpSpecializedImplicitGemmILS5_0ELi17ELi3ELi1ELi2EN4cute5tupleIJNSA_1CILi2EEENSC_ILi1EEESE_EEEEENSB_IJNSC_ILi128EEENSC_ILi64EEENSB_IJSI_EEEEEENS_10bfloat16_tESL_NSA_8TiledMMAINSA_8MMA_AtomIJNSA_26SM100_MMA_F16BF16_2x1SM_SSISL_SL_fLi128ELi64ELNSA_4UMMA5MajorE0ELSQ_0ELNSP_7ScaleInE0ELSR_0EEEEEENSA_6LayoutINSB_IJSE_SE_SE_EEENSB_IJNSC_ILi0EEESW_SW_EEEEENSB_IJNSA_10UnderscoreESZ_SZ_EEEEENS7_6detail27Sm100ImplicitGemmTileTraitsINSA_25SM100_TMA_2SM_LOAD_IM2COLENSA_14ComposedLayoutINSA_7SwizzleILi3ELi4ELi3EEENSA_18smem_ptr_flag_bitsILi16EEENSU_INSB_IJNSC_ILi8EEESI_EEENSB_IJSI_SE_EEEEEEEvEENS13_INSA_18SM100_TMA_2SM_LOADES1E_vEEEENS_8epilogue10collective18CollectiveEpilogueINS1J_23Sm100TmaWarpSpecializedILi3ELi2ELi16ELb1ELb0EEEJNSB_IJSI_SI_SJ_EEENSB_IJNSU_ISI_SE_EENSU_INSB_IJNSC_ILi16EEESD_EEENSB_IJSE_NSC_ILi32EEEEEEEEEEESL_NSB_IJNSB_IJllllEEESE_SW_EEESL_S1X_NS1J_6fusion15FusionCallbacksIS1N_NS1Y_17LinearCombinationISL_fSL_fLNS_15FloatRoundStyleE2EEES1O_S1V_JEEENSA_5SM1004TMEM4LOAD26SM100_TMEM_LOAD_32dp32b16xENSA_20SM90_TMA_LOAD_IM2COLENS15_INS16_ILi1ELi4ELi3EEES19_NSU_INSB_IJS1A_S1Q_EEENSB_IJS1Q_SE_EEEEEEENSA_39AutoVectorizingCopyWithAssumedAlignmentILi128EEENSA_21SM90_TMA_STORE_IM2COLES2D_S2F_S2F_EEEvvEEEEvNT_6ParamsE --------------------------
	.section	.nv.constant0._ZN7cutlass13device_kernelINS_4conv6kernel13ConvUniversalINS1_16ConvProblemShapeILNS1_8OperatorE0ELi3EEENS1_10collective14CollectiveConvINS1_47MainloopSm100TmaUmmaWarpSpecializedImplicitGemmILS5_0ELi17ELi3ELi1ELi2EN4cute5tupleIJNSA_1CILi2EEENSC_ILi1EEESE_EEEEENSB_IJNSC_ILi128EEENSC_ILi64EEENSB_IJSI_EEEEEENS_10bfloat16_tESL_NSA_8TiledMMAINSA_8MMA_AtomIJNSA_26SM100_MMA_F16BF16_2x1SM_SSISL_SL_fLi128ELi64ELNSA_4UMMA5MajorE0ELSQ_0ELNSP_7ScaleInE0ELSR_0EEEEEENSA_6LayoutINSB_IJSE_SE_SE_EEENSB_IJNSC_ILi0EEESW_SW_EEEEENSB_IJNSA_10UnderscoreESZ_SZ_EEEEENS7_6detail27Sm100ImplicitGemmTileTraitsINSA_25SM100_TMA_2SM_LOAD_IM2COLENSA_14ComposedLayoutINSA_7SwizzleILi3ELi4ELi3EEENSA_18smem_ptr_flag_bitsILi16EEENSU_INSB_IJNSC_ILi8EEESI_EEENSB_IJSI_SE_EEEEEEEvEENS13_INSA_18SM100_TMA_2SM_LOADES1E_vEEEENS_8epilogue10collective18CollectiveEpilogueINS1J_23Sm100TmaWarpSpecializedILi3ELi2ELi16ELb1ELb0EEEJNSB_IJSI_SI_SJ_EEENSB_IJNSU_ISI_SE_EENSU_INSB_IJNSC_ILi16EEESD_EEENSB_IJSE_NSC_ILi32EEEEEEEEEEESL_NSB_IJNSB_IJllllEEESE_SW_EEESL_S1X_NS1J_6fusion15FusionCallbacksIS1N_NS1Y_17LinearCombinationISL_fSL_fLNS_15FloatRoundStyleE2EEES1O_S1V_JEEENSA_5SM1004TMEM4LOAD26SM100_TMEM_LOAD_32dp32b16xENSA_20SM90_TMA_LOAD_IM2COLENS15_INS16_ILi1ELi4ELi3EEES19_NSU_INSB_IJS1A_S1Q_EEENSB_IJS1Q_SE_EEEEEEENSA_39AutoVectorizingCopyWithAssumedAlignmentILi128EEENSA_21SM90_TMA_STORE_IM2COLES2D_S2F_S2F_EEEvvEEEEvNT_6ParamsE,"a",@progbits
	.sectionflags	@""
	.align	4
.nv.constant0._ZN7cutlass13device_kernelINS_4conv6kernel13ConvUniversalINS1_16ConvProblemShapeILNS1_8OperatorE0ELi3EEENS1_10collective14CollectiveConvINS1_47MainloopSm100TmaUmmaWarpSpecializedImplicitGemmILS5_0ELi17ELi3ELi1ELi2EN4cute5tupleIJNSA_1CILi2EEENSC_ILi1EEESE_EEEEENSB_IJNSC_ILi128EEENSC_ILi64EEENSB_IJSI_EEEEEENS_10bfloat16_tESL_NSA_8TiledMMAINSA_8MMA_AtomIJNSA_26SM100_MMA_F16BF16_2x1SM_SSISL_SL_fLi128ELi64ELNSA_4UMMA5MajorE0ELSQ_0ELNSP_7ScaleInE0ELSR_0EEEEEENSA_6LayoutINSB_IJSE_SE_SE_EEENSB_IJNSC_ILi0EEESW_SW_EEEEENSB_IJNSA_10UnderscoreESZ_SZ_EEEEENS7_6detail27Sm100ImplicitGemmTileTraitsINSA_25SM100_TMA_2SM_LOAD_IM2COLENSA_14ComposedLayoutINSA_7SwizzleILi3ELi4ELi3EEENSA_18smem_ptr_flag_bitsILi16EEENSU_INSB_IJNSC_ILi8EEESI_EEENSB_IJSI_SE_EEEEEEEvEENS13_INSA_18SM100_TMA_2SM_LOADES1E_vEEEENS_8epilogue10collective18CollectiveEpilogueINS1J_23Sm100TmaWarpSpecializedILi3ELi2ELi16ELb1ELb0EEEJNSB_IJSI_SI_SJ_EEENSB_IJNSU_ISI_SE_EENSU_INSB_IJNSC_ILi16EEESD_EEENSB_IJSE_NSC_ILi32EEEEEEEEEEESL_NSB_IJNSB_IJllllEEESE_SW_EEESL_S1X_NS1J_6fusion15FusionCallbacksIS1N_NS1Y_17LinearCombinationISL_fSL_fLNS_15FloatRoundStyleE2EEES1O_S1V_JEEENSA_5SM1004TMEM4LOAD26SM100_TMEM_LOAD_32dp32b16xENSA_20SM90_TMA_LOAD_IM2COLENS15_INS16_ILi1ELi4ELi3EEES19_NSU_INSB_IJS1A_S1Q_EEENSB_IJS1Q_SE_EEEEEEENSA_39AutoVectorizingCopyWithAssumedAlignmentILi128EEENSA_21SM90_TMA_STORE_IM2COLES2D_S2F_S2F_EEEvvEEEEvNT_6ParamsE:
	.zero		3200


//--------------------- SYMBOLS --------------------------

	.type		.nv.reservedSmem.offset0,@object
	.size		.nv.reservedSmem.offset0,0x4
	.type		.nv.reservedSmem.cap,@object
	.size		.nv.reservedSmem.cap,0x4
	.type		__assertfail,@function
